//
// Generated by NVIDIA NVVM Compiler
//
// Compiler Build ID: CL-36424714
// Cuda compilation tools, release 13.0, V13.0.88
// Based on NVVM 20.0.0
//

.version 9.0
.target sm_100
.address_size 64

	// .globl	_Z10calc_distsPdS_S_i
.extern .func  (.param .b32 func_retval0) vprintf
(
	.param .b64 vprintf_param_0,
	.param .b64 vprintf_param_1
)
;
.func  (.param .b64 func_retval0) __internal_accurate_pow
(
	.param .b64 __internal_accurate_pow_param_0
)
;
.global .align 4 .b8 precalc_xorwow_matrix[102400];
.global .align 4 .b8 precalc_xorwow_offset_matrix[102400];
.global .align 4 .b8 mrg32k3aM1[2304];
.global .align 4 .b8 mrg32k3aM2[2304];
.global .align 4 .b8 mrg32k3aM1SubSeq[2016];
.global .align 4 .b8 mrg32k3aM2SubSeq[2016];
.global .align 4 .b8 mrg32k3aM1Seq[2304];
.global .align 4 .b8 mrg32k3aM2Seq[2304];
.const .align 8 .b8 __cr_lgamma_table[72];
.global .align 1 .b8 _ZN34_INTERNAL_955b8b21_4_k_cu_66dce0974cuda3std3__45__cpo5beginE[1];
.global .align 1 .b8 _ZN34_INTERNAL_955b8b21_4_k_cu_66dce0974cuda3std3__45__cpo3endE[1];
.global .align 1 .b8 _ZN34_INTERNAL_955b8b21_4_k_cu_66dce0974cuda3std3__45__cpo6cbeginE[1];
.global .align 1 .b8 _ZN34_INTERNAL_955b8b21_4_k_cu_66dce0974cuda3std3__45__cpo4cendE[1];
.global .align 1 .b8 _ZN34_INTERNAL_955b8b21_4_k_cu_66dce0974cuda3std3__45__cpo6rbeginE[1];
.global .align 1 .b8 _ZN34_INTERNAL_955b8b21_4_k_cu_66dce0974cuda3std3__45__cpo4rendE[1];
.global .align 1 .b8 _ZN34_INTERNAL_955b8b21_4_k_cu_66dce0974cuda3std3__45__cpo7crbeginE[1];
.global .align 1 .b8 _ZN34_INTERNAL_955b8b21_4_k_cu_66dce0974cuda3std3__45__cpo5crendE[1];
.global .align 1 .b8 _ZN34_INTERNAL_955b8b21_4_k_cu_66dce0974cuda3std3__436_GLOBAL__N__955b8b21_4_k_cu_66dce0976ignoreE[1];
.global .align 1 .b8 _ZN34_INTERNAL_955b8b21_4_k_cu_66dce0974cuda3std3__419piecewise_constructE[1];
.global .align 1 .b8 _ZN34_INTERNAL_955b8b21_4_k_cu_66dce0974cuda3std3__48in_placeE[1];
.global .align 1 .b8 _ZN34_INTERNAL_955b8b21_4_k_cu_66dce0974cuda3std3__420unreachable_sentinelE[1];
.global .align 1 .b8 _ZN34_INTERNAL_955b8b21_4_k_cu_66dce0974cuda3std3__47nulloptE[1];
.global .align 1 .b8 _ZN34_INTERNAL_955b8b21_4_k_cu_66dce0974cuda3std3__48unexpectE[1];
.global .align 1 .b8 _ZN34_INTERNAL_955b8b21_4_k_cu_66dce0974cuda3std6ranges3__45__cpo4swapE[1];
.global .align 1 .b8 _ZN34_INTERNAL_955b8b21_4_k_cu_66dce0974cuda3std6ranges3__45__cpo9iter_moveE[1];
.global .align 1 .b8 _ZN34_INTERNAL_955b8b21_4_k_cu_66dce0974cuda3std6ranges3__45__cpo5beginE[1];
.global .align 1 .b8 _ZN34_INTERNAL_955b8b21_4_k_cu_66dce0974cuda3std6ranges3__45__cpo3endE[1];
.global .align 1 .b8 _ZN34_INTERNAL_955b8b21_4_k_cu_66dce0974cuda3std6ranges3__45__cpo6cbeginE[1];
.global .align 1 .b8 _ZN34_INTERNAL_955b8b21_4_k_cu_66dce0974cuda3std6ranges3__45__cpo4cendE[1];
.global .align 1 .b8 _ZN34_INTERNAL_955b8b21_4_k_cu_66dce0974cuda3std6ranges3__45__cpo7advanceE[1];
.global .align 1 .b8 _ZN34_INTERNAL_955b8b21_4_k_cu_66dce0974cuda3std6ranges3__45__cpo9iter_swapE[1];
.global .align 1 .b8 _ZN34_INTERNAL_955b8b21_4_k_cu_66dce0974cuda3std6ranges3__45__cpo4nextE[1];
.global .align 1 .b8 _ZN34_INTERNAL_955b8b21_4_k_cu_66dce0974cuda3std6ranges3__45__cpo4prevE[1];
.global .align 1 .b8 _ZN34_INTERNAL_955b8b21_4_k_cu_66dce0974cuda3std6ranges3__45__cpo4dataE[1];
.global .align 1 .b8 _ZN34_INTERNAL_955b8b21_4_k_cu_66dce0974cuda3std6ranges3__45__cpo5cdataE[1];
.global .align 1 .b8 _ZN34_INTERNAL_955b8b21_4_k_cu_66dce0974cuda3std6ranges3__45__cpo4sizeE[1];
.global .align 1 .b8 _ZN34_INTERNAL_955b8b21_4_k_cu_66dce0974cuda3std6ranges3__45__cpo5ssizeE[1];
.global .align 1 .b8 _ZN34_INTERNAL_955b8b21_4_k_cu_66dce0974cuda3std6ranges3__45__cpo8distanceE[1];
.global .align 1 .b8 _ZN34_INTERNAL_955b8b21_4_k_cu_66dce0976thrust24THRUST_300001_SM_1000_NS8cuda_cub3parE[1];
.global .align 1 .b8 _ZN34_INTERNAL_955b8b21_4_k_cu_66dce0976thrust24THRUST_300001_SM_1000_NS8cuda_cub10par_nosyncE[1];
.global .align 1 .b8 _ZN34_INTERNAL_955b8b21_4_k_cu_66dce0976thrust24THRUST_300001_SM_1000_NS6system6detail10sequential3seqE[1];
.global .align 1 .b8 _ZN34_INTERNAL_955b8b21_4_k_cu_66dce0976thrust24THRUST_300001_SM_1000_NS12placeholders2_1E[1];
.global .align 1 .b8 _ZN34_INTERNAL_955b8b21_4_k_cu_66dce0976thrust24THRUST_300001_SM_1000_NS12placeholders2_2E[1];
.global .align 1 .b8 _ZN34_INTERNAL_955b8b21_4_k_cu_66dce0976thrust24THRUST_300001_SM_1000_NS12placeholders2_3E[1];
.global .align 1 .b8 _ZN34_INTERNAL_955b8b21_4_k_cu_66dce0976thrust24THRUST_300001_SM_1000_NS12placeholders2_4E[1];
.global .align 1 .b8 _ZN34_INTERNAL_955b8b21_4_k_cu_66dce0976thrust24THRUST_300001_SM_1000_NS12placeholders2_5E[1];
.global .align 1 .b8 _ZN34_INTERNAL_955b8b21_4_k_cu_66dce0976thrust24THRUST_300001_SM_1000_NS12placeholders2_6E[1];
.global .align 1 .b8 _ZN34_INTERNAL_955b8b21_4_k_cu_66dce0976thrust24THRUST_300001_SM_1000_NS12placeholders2_7E[1];
.global .align 1 .b8 _ZN34_INTERNAL_955b8b21_4_k_cu_66dce0976thrust24THRUST_300001_SM_1000_NS12placeholders2_8E[1];
.global .align 1 .b8 _ZN34_INTERNAL_955b8b21_4_k_cu_66dce0976thrust24THRUST_300001_SM_1000_NS12placeholders2_9E[1];
.global .align 1 .b8 _ZN34_INTERNAL_955b8b21_4_k_cu_66dce0976thrust24THRUST_300001_SM_1000_NS12placeholders3_10E[1];
.global .align 1 .b8 _ZN34_INTERNAL_955b8b21_4_k_cu_66dce0976thrust24THRUST_300001_SM_1000_NS3seqE[1];
.global .align 1 .b8 $str[5] = {37, 100, 44, 32};

.visible .entry _Z10calc_distsPdS_S_i(
	.param .u64 .ptr .align 1 _Z10calc_distsPdS_S_i_param_0,
	.param .u64 .ptr .align 1 _Z10calc_distsPdS_S_i_param_1,
	.param .u64 .ptr .align 1 _Z10calc_distsPdS_S_i_param_2,
	.param .u32 _Z10calc_distsPdS_S_i_param_3
)
{
	.reg .pred 	%p<27>;
	.reg .b32 	%r<45>;
	.reg .b64 	%rd<17>;
	.reg .b64 	%fd<42>;

	ld.param.u64 	%rd3, [_Z10calc_distsPdS_S_i_param_0];
	ld.param.u64 	%rd1, [_Z10calc_distsPdS_S_i_param_1];
	ld.param.u64 	%rd2, [_Z10calc_distsPdS_S_i_param_2];
	ld.param.u32 	%r7, [_Z10calc_distsPdS_S_i_param_3];
	cvta.to.global.u64 	%rd4, %rd3;
	mov.u32 	%r8, %ctaid.y;
	mov.u32 	%r9, %ntid.y;
	mov.u32 	%r10, %tid.y;
	mad.lo.s32 	%r1, %r8, %r9, %r10;
	mov.u32 	%r11, %ctaid.x;
	mov.u32 	%r12, %ntid.x;
	mov.u32 	%r13, %tid.x;
	mad.lo.s32 	%r2, %r11, %r12, %r13;
	mul.wide.u32 	%rd5, %r1, 8;
	add.s64 	%rd6, %rd4, %rd5;
	ld.global.f64 	%fd18, [%rd6];
	mul.wide.s32 	%rd7, %r2, 8;
	add.s64 	%rd8, %rd4, %rd7;
	ld.global.f64 	%fd19, [%rd8];
	sub.f64 	%fd1, %fd18, %fd19;
	{
	.reg .b32 %temp; 
	mov.b64 	{%temp, %r3}, %fd1;
	}
	mov.f64 	%fd20, 0d4000000000000000;
	{
	.reg .b32 %temp; 
	mov.b64 	{%temp, %r14}, %fd20;
	}
	and.b32  	%r5, %r14, 2146435072;
	setp.eq.s32 	%p1, %r5, 1062207488;
	abs.f64 	%fd2, %fd1;
	{ // callseq 0, 0
	.param .b64 param0;
	st.param.f64 	[param0], %fd2;
	.param .b64 retval0;
	call.uni (retval0), 
	__internal_accurate_pow, 
	(
	param0
	);
	ld.param.f64 	%fd21, [retval0];
	} // callseq 0
	setp.lt.s32 	%p2, %r3, 0;
	neg.f64 	%fd23, %fd21;
	selp.f64 	%fd24, %fd23, %fd21, %p1;
	selp.f64 	%fd39, %fd24, %fd21, %p2;
	setp.neu.f64 	%p3, %fd1, 0d0000000000000000;
	@%p3 bra 	$L__BB0_2;
	setp.eq.s32 	%p4, %r5, 1062207488;
	selp.b32 	%r15, %r3, 0, %p4;
	setp.lt.s32 	%p5, %r14, 0;
	or.b32  	%r16, %r15, 2146435072;
	selp.b32 	%r17, %r16, %r15, %p5;
	mov.b32 	%r18, 0;
	mov.b64 	%fd39, {%r18, %r17};
$L__BB0_2:
	add.f64 	%fd25, %fd1, 0d4000000000000000;
	{
	.reg .b32 %temp; 
	mov.b64 	{%temp, %r19}, %fd25;
	}
	and.b32  	%r20, %r19, 2146435072;
	setp.ne.s32 	%p6, %r20, 2146435072;
	@%p6 bra 	$L__BB0_7;
	setp.num.f64 	%p7, %fd1, %fd1;
	@%p7 bra 	$L__BB0_5;
	mov.f64 	%fd26, 0d4000000000000000;
	add.rn.f64 	%fd39, %fd1, %fd26;
	bra.uni 	$L__BB0_7;
$L__BB0_5:
	setp.neu.f64 	%p8, %fd2, 0d7FF0000000000000;
	@%p8 bra 	$L__BB0_7;
	setp.lt.s32 	%p9, %r3, 0;
	setp.eq.s32 	%p10, %r5, 1062207488;
	setp.lt.s32 	%p11, %r14, 0;
	selp.b32 	%r22, 0, 2146435072, %p11;
	and.b32  	%r23, %r14, 2147483647;
	setp.ne.s32 	%p12, %r23, 1071644672;
	or.b32  	%r24, %r22, -2147483648;
	selp.b32 	%r25, %r24, %r22, %p12;
	selp.b32 	%r26, %r25, %r22, %p10;
	selp.b32 	%r27, %r26, %r22, %p9;
	mov.b32 	%r28, 0;
	mov.b64 	%fd39, {%r28, %r27};
$L__BB0_7:
	cvta.to.global.u64 	%rd9, %rd1;
	setp.eq.s32 	%p13, %r5, 1062207488;
	setp.eq.f64 	%p14, %fd1, 0d3FF0000000000000;
	selp.f64 	%fd9, 0d3FF0000000000000, %fd39, %p14;
	add.s64 	%rd11, %rd9, %rd5;
	ld.global.f64 	%fd27, [%rd11];
	add.s64 	%rd13, %rd9, %rd7;
	ld.global.f64 	%fd28, [%rd13];
	sub.f64 	%fd10, %fd27, %fd28;
	{
	.reg .b32 %temp; 
	mov.b64 	{%temp, %r6}, %fd10;
	}
	abs.f64 	%fd11, %fd10;
	{ // callseq 1, 0
	.param .b64 param0;
	st.param.f64 	[param0], %fd11;
	.param .b64 retval0;
	call.uni (retval0), 
	__internal_accurate_pow, 
	(
	param0
	);
	ld.param.f64 	%fd29, [retval0];
	} // callseq 1
	setp.lt.s32 	%p15, %r6, 0;
	neg.f64 	%fd31, %fd29;
	selp.f64 	%fd32, %fd31, %fd29, %p13;
	selp.f64 	%fd41, %fd32, %fd29, %p15;
	setp.neu.f64 	%p16, %fd10, 0d0000000000000000;
	@%p16 bra 	$L__BB0_9;
	setp.eq.s32 	%p17, %r5, 1062207488;
	selp.b32 	%r30, %r6, 0, %p17;
	setp.lt.s32 	%p18, %r14, 0;
	or.b32  	%r31, %r30, 2146435072;
	selp.b32 	%r32, %r31, %r30, %p18;
	mov.b32 	%r33, 0;
	mov.b64 	%fd41, {%r33, %r32};
$L__BB0_9:
	add.f64 	%fd33, %fd10, 0d4000000000000000;
	{
	.reg .b32 %temp; 
	mov.b64 	{%temp, %r34}, %fd33;
	}
	and.b32  	%r35, %r34, 2146435072;
	setp.ne.s32 	%p19, %r35, 2146435072;
	@%p19 bra 	$L__BB0_14;
	setp.num.f64 	%p20, %fd10, %fd10;
	@%p20 bra 	$L__BB0_12;
	mov.f64 	%fd34, 0d4000000000000000;
	add.rn.f64 	%fd41, %fd10, %fd34;
	bra.uni 	$L__BB0_14;
$L__BB0_12:
	setp.neu.f64 	%p21, %fd11, 0d7FF0000000000000;
	@%p21 bra 	$L__BB0_14;
	setp.lt.s32 	%p22, %r6, 0;
	setp.eq.s32 	%p23, %r5, 1062207488;
	setp.lt.s32 	%p24, %r14, 0;
	selp.b32 	%r37, 0, 2146435072, %p24;
	and.b32  	%r38, %r14, 2147483647;
	setp.ne.s32 	%p25, %r38, 1071644672;
	or.b32  	%r39, %r37, -2147483648;
	selp.b32 	%r40, %r39, %r37, %p25;
	selp.b32 	%r41, %r40, %r37, %p23;
	selp.b32 	%r42, %r41, %r37, %p22;
	mov.b32 	%r43, 0;
	mov.b64 	%fd41, {%r43, %r42};
$L__BB0_14:
	cvta.to.global.u64 	%rd14, %rd2;
	setp.eq.f64 	%p26, %fd10, 0d3FF0000000000000;
	selp.f64 	%fd35, 0d3FF0000000000000, %fd41, %p26;
	add.f64 	%fd36, %fd9, %fd35;
	sqrt.rn.f64 	%fd37, %fd36;
	mad.lo.s32 	%r44, %r7, %r1, %r2;
	mul.wide.s32 	%rd15, %r44, 8;
	add.s64 	%rd16, %rd14, %rd15;
	st.global.f64 	[%rd16], %fd37;
	ret;

}
	// .globl	_Z10shuff_vecsPdS_Pii
.visible .entry _Z10shuff_vecsPdS_Pii(
	.param .u64 .ptr .align 1 _Z10shuff_vecsPdS_Pii_param_0,
	.param .u64 .ptr .align 1 _Z10shuff_vecsPdS_Pii_param_1,
	.param .u64 .ptr .align 1 _Z10shuff_vecsPdS_Pii_param_2,
	.param .u32 _Z10shuff_vecsPdS_Pii_param_3
)
{
	.local .align 8 .b8 	__local_depot1[56];
	.reg .b64 	%SP;
	.reg .b64 	%SPL;
	.reg .pred 	%p<36>;
	.reg .b32 	%r<648>;
	.reg .b32 	%f<36>;
	.reg .b64 	%rd<57>;
	.reg .b64 	%fd<8>;

	mov.u64 	%SPL, __local_depot1;
	cvta.local.u64 	%SP, %SPL;
	ld.param.u64 	%rd11, [_Z10shuff_vecsPdS_Pii_param_2];
	ld.param.u32 	%r221, [_Z10shuff_vecsPdS_Pii_param_3];
	cvta.to.global.u64 	%rd1, %rd11;
	add.u64 	%rd2, %SPL, 0;
	add.u64 	%rd13, %SP, 48;
	add.u64 	%rd3, %SPL, 48;
	mov.b32 	%r223, 1478573778;
	mov.b32 	%r224, 716983765;
	st.local.v2.u32 	[%rd2], {%r224, %r223};
	mov.b32 	%r225, -123459836;
	mov.b32 	%r226, 1163863128;
	st.local.v2.u32 	[%rd2+8], {%r226, %r225};
	mov.b32 	%r227, 1360900310;
	mov.b32 	%r228, -589760388;
	st.local.v2.u32 	[%rd2+16], {%r228, %r227};
	mov.b32 	%r546, 0;
	mov.u64 	%rd17, precalc_xorwow_matrix;
	mov.u32 	%r547, %r546;
	mov.u32 	%r548, %r546;
	mov.u32 	%r549, %r546;
	mov.u32 	%r550, %r546;
	mov.u32 	%r539, %r546;
$L__BB1_1:
	mul.wide.u32 	%rd14, %r539, 4;
	add.s64 	%rd15, %rd2, %rd14;
	ld.local.u32 	%r7, [%rd15+4];
	shl.b32 	%r8, %r539, 5;
	mov.b32 	%r545, 0;
$L__BB1_2:
	.pragma "nounroll";
	shr.u32 	%r230, %r7, %r545;
	and.b32  	%r231, %r230, 1;
	setp.eq.b32 	%p1, %r231, 1;
	not.pred 	%p2, %p1;
	add.s32 	%r232, %r8, %r545;
	mul.lo.s32 	%r233, %r232, 5;
	mul.wide.u32 	%rd16, %r233, 4;
	add.s64 	%rd4, %rd17, %rd16;
	@%p2 bra 	$L__BB1_4;
	ld.global.u32 	%r234, [%rd4];
	xor.b32  	%r550, %r550, %r234;
	ld.global.u32 	%r235, [%rd4+4];
	xor.b32  	%r549, %r549, %r235;
	ld.global.u32 	%r236, [%rd4+8];
	xor.b32  	%r548, %r548, %r236;
	ld.global.u32 	%r237, [%rd4+12];
	xor.b32  	%r547, %r547, %r237;
	ld.global.u32 	%r238, [%rd4+16];
	xor.b32  	%r546, %r546, %r238;
$L__BB1_4:
	and.b32  	%r240, %r230, 2;
	setp.eq.s32 	%p3, %r240, 0;
	@%p3 bra 	$L__BB1_6;
	ld.global.u32 	%r241, [%rd4+20];
	xor.b32  	%r550, %r550, %r241;
	ld.global.u32 	%r242, [%rd4+24];
	xor.b32  	%r549, %r549, %r242;
	ld.global.u32 	%r243, [%rd4+28];
	xor.b32  	%r548, %r548, %r243;
	ld.global.u32 	%r244, [%rd4+32];
	xor.b32  	%r547, %r547, %r244;
	ld.global.u32 	%r245, [%rd4+36];
	xor.b32  	%r546, %r546, %r245;
$L__BB1_6:
	and.b32  	%r247, %r230, 4;
	setp.eq.s32 	%p4, %r247, 0;
	@%p4 bra 	$L__BB1_8;
	ld.global.u32 	%r248, [%rd4+40];
	xor.b32  	%r550, %r550, %r248;
	ld.global.u32 	%r249, [%rd4+44];
	xor.b32  	%r549, %r549, %r249;
	ld.global.u32 	%r250, [%rd4+48];
	xor.b32  	%r548, %r548, %r250;
	ld.global.u32 	%r251, [%rd4+52];
	xor.b32  	%r547, %r547, %r251;
	ld.global.u32 	%r252, [%rd4+56];
	xor.b32  	%r546, %r546, %r252;
$L__BB1_8:
	and.b32  	%r254, %r230, 8;
	setp.eq.s32 	%p5, %r254, 0;
	@%p5 bra 	$L__BB1_10;
	ld.global.u32 	%r255, [%rd4+60];
	xor.b32  	%r550, %r550, %r255;
	ld.global.u32 	%r256, [%rd4+64];
	xor.b32  	%r549, %r549, %r256;
	ld.global.u32 	%r257, [%rd4+68];
	xor.b32  	%r548, %r548, %r257;
	ld.global.u32 	%r258, [%rd4+72];
	xor.b32  	%r547, %r547, %r258;
	ld.global.u32 	%r259, [%rd4+76];
	xor.b32  	%r546, %r546, %r259;
$L__BB1_10:
	and.b32  	%r261, %r230, 16;
	setp.eq.s32 	%p6, %r261, 0;
	@%p6 bra 	$L__BB1_12;
	ld.global.u32 	%r262, [%rd4+80];
	xor.b32  	%r550, %r550, %r262;
	ld.global.u32 	%r263, [%rd4+84];
	xor.b32  	%r549, %r549, %r263;
	ld.global.u32 	%r264, [%rd4+88];
	xor.b32  	%r548, %r548, %r264;
	ld.global.u32 	%r265, [%rd4+92];
	xor.b32  	%r547, %r547, %r265;
	ld.global.u32 	%r266, [%rd4+96];
	xor.b32  	%r546, %r546, %r266;
$L__BB1_12:
	and.b32  	%r268, %r230, 32;
	setp.eq.s32 	%p7, %r268, 0;
	@%p7 bra 	$L__BB1_14;
	ld.global.u32 	%r269, [%rd4+100];
	xor.b32  	%r550, %r550, %r269;
	ld.global.u32 	%r270, [%rd4+104];
	xor.b32  	%r549, %r549, %r270;
	ld.global.u32 	%r271, [%rd4+108];
	xor.b32  	%r548, %r548, %r271;
	ld.global.u32 	%r272, [%rd4+112];
	xor.b32  	%r547, %r547, %r272;
	ld.global.u32 	%r273, [%rd4+116];
	xor.b32  	%r546, %r546, %r273;
$L__BB1_14:
	and.b32  	%r275, %r230, 64;
	setp.eq.s32 	%p8, %r275, 0;
	@%p8 bra 	$L__BB1_16;
	ld.global.u32 	%r276, [%rd4+120];
	xor.b32  	%r550, %r550, %r276;
	ld.global.u32 	%r277, [%rd4+124];
	xor.b32  	%r549, %r549, %r277;
	ld.global.u32 	%r278, [%rd4+128];
	xor.b32  	%r548, %r548, %r278;
	ld.global.u32 	%r279, [%rd4+132];
	xor.b32  	%r547, %r547, %r279;
	ld.global.u32 	%r280, [%rd4+136];
	xor.b32  	%r546, %r546, %r280;
$L__BB1_16:
	and.b32  	%r282, %r230, 128;
	setp.eq.s32 	%p9, %r282, 0;
	@%p9 bra 	$L__BB1_18;
	ld.global.u32 	%r283, [%rd4+140];
	xor.b32  	%r550, %r550, %r283;
	ld.global.u32 	%r284, [%rd4+144];
	xor.b32  	%r549, %r549, %r284;
	ld.global.u32 	%r285, [%rd4+148];
	xor.b32  	%r548, %r548, %r285;
	ld.global.u32 	%r286, [%rd4+152];
	xor.b32  	%r547, %r547, %r286;
	ld.global.u32 	%r287, [%rd4+156];
	xor.b32  	%r546, %r546, %r287;
$L__BB1_18:
	and.b32  	%r289, %r230, 256;
	setp.eq.s32 	%p10, %r289, 0;
	@%p10 bra 	$L__BB1_20;
	ld.global.u32 	%r290, [%rd4+160];
	xor.b32  	%r550, %r550, %r290;
	ld.global.u32 	%r291, [%rd4+164];
	xor.b32  	%r549, %r549, %r291;
	ld.global.u32 	%r292, [%rd4+168];
	xor.b32  	%r548, %r548, %r292;
	ld.global.u32 	%r293, [%rd4+172];
	xor.b32  	%r547, %r547, %r293;
	ld.global.u32 	%r294, [%rd4+176];
	xor.b32  	%r546, %r546, %r294;
$L__BB1_20:
	and.b32  	%r296, %r230, 512;
	setp.eq.s32 	%p11, %r296, 0;
	@%p11 bra 	$L__BB1_22;
	ld.global.u32 	%r297, [%rd4+180];
	xor.b32  	%r550, %r550, %r297;
	ld.global.u32 	%r298, [%rd4+184];
	xor.b32  	%r549, %r549, %r298;
	ld.global.u32 	%r299, [%rd4+188];
	xor.b32  	%r548, %r548, %r299;
	ld.global.u32 	%r300, [%rd4+192];
	xor.b32  	%r547, %r547, %r300;
	ld.global.u32 	%r301, [%rd4+196];
	xor.b32  	%r546, %r546, %r301;
$L__BB1_22:
	and.b32  	%r303, %r230, 1024;
	setp.eq.s32 	%p12, %r303, 0;
	@%p12 bra 	$L__BB1_24;
	ld.global.u32 	%r304, [%rd4+200];
	xor.b32  	%r550, %r550, %r304;
	ld.global.u32 	%r305, [%rd4+204];
	xor.b32  	%r549, %r549, %r305;
	ld.global.u32 	%r306, [%rd4+208];
	xor.b32  	%r548, %r548, %r306;
	ld.global.u32 	%r307, [%rd4+212];
	xor.b32  	%r547, %r547, %r307;
	ld.global.u32 	%r308, [%rd4+216];
	xor.b32  	%r546, %r546, %r308;
$L__BB1_24:
	and.b32  	%r310, %r230, 2048;
	setp.eq.s32 	%p13, %r310, 0;
	@%p13 bra 	$L__BB1_26;
	ld.global.u32 	%r311, [%rd4+220];
	xor.b32  	%r550, %r550, %r311;
	ld.global.u32 	%r312, [%rd4+224];
	xor.b32  	%r549, %r549, %r312;
	ld.global.u32 	%r313, [%rd4+228];
	xor.b32  	%r548, %r548, %r313;
	ld.global.u32 	%r314, [%rd4+232];
	xor.b32  	%r547, %r547, %r314;
	ld.global.u32 	%r315, [%rd4+236];
	xor.b32  	%r546, %r546, %r315;
$L__BB1_26:
	and.b32  	%r317, %r230, 4096;
	setp.eq.s32 	%p14, %r317, 0;
	@%p14 bra 	$L__BB1_28;
	ld.global.u32 	%r318, [%rd4+240];
	xor.b32  	%r550, %r550, %r318;
	ld.global.u32 	%r319, [%rd4+244];
	xor.b32  	%r549, %r549, %r319;
	ld.global.u32 	%r320, [%rd4+248];
	xor.b32  	%r548, %r548, %r320;
	ld.global.u32 	%r321, [%rd4+252];
	xor.b32  	%r547, %r547, %r321;
	ld.global.u32 	%r322, [%rd4+256];
	xor.b32  	%r546, %r546, %r322;
$L__BB1_28:
	and.b32  	%r324, %r230, 8192;
	setp.eq.s32 	%p15, %r324, 0;
	@%p15 bra 	$L__BB1_30;
	ld.global.u32 	%r325, [%rd4+260];
	xor.b32  	%r550, %r550, %r325;
	ld.global.u32 	%r326, [%rd4+264];
	xor.b32  	%r549, %r549, %r326;
	ld.global.u32 	%r327, [%rd4+268];
	xor.b32  	%r548, %r548, %r327;
	ld.global.u32 	%r328, [%rd4+272];
	xor.b32  	%r547, %r547, %r328;
	ld.global.u32 	%r329, [%rd4+276];
	xor.b32  	%r546, %r546, %r329;
$L__BB1_30:
	and.b32  	%r331, %r230, 16384;
	setp.eq.s32 	%p16, %r331, 0;
	@%p16 bra 	$L__BB1_32;
	ld.global.u32 	%r332, [%rd4+280];
	xor.b32  	%r550, %r550, %r332;
	ld.global.u32 	%r333, [%rd4+284];
	xor.b32  	%r549, %r549, %r333;
	ld.global.u32 	%r334, [%rd4+288];
	xor.b32  	%r548, %r548, %r334;
	ld.global.u32 	%r335, [%rd4+292];
	xor.b32  	%r547, %r547, %r335;
	ld.global.u32 	%r336, [%rd4+296];
	xor.b32  	%r546, %r546, %r336;
$L__BB1_32:
	and.b32  	%r338, %r230, 32768;
	setp.eq.s32 	%p17, %r338, 0;
	@%p17 bra 	$L__BB1_34;
	ld.global.u32 	%r339, [%rd4+300];
	xor.b32  	%r550, %r550, %r339;
	ld.global.u32 	%r340, [%rd4+304];
	xor.b32  	%r549, %r549, %r340;
	ld.global.u32 	%r341, [%rd4+308];
	xor.b32  	%r548, %r548, %r341;
	ld.global.u32 	%r342, [%rd4+312];
	xor.b32  	%r547, %r547, %r342;
	ld.global.u32 	%r343, [%rd4+316];
	xor.b32  	%r546, %r546, %r343;
$L__BB1_34:
	add.s32 	%r545, %r545, 16;
	setp.ne.s32 	%p18, %r545, 32;
	@%p18 bra 	$L__BB1_2;
	mad.lo.s32 	%r344, %r539, -31, %r8;
	add.s32 	%r539, %r344, 1;
	setp.ne.s32 	%p19, %r539, 5;
	@%p19 bra 	$L__BB1_1;
	setp.lt.s32 	%p20, %r221, 2;
	@%p20 bra 	$L__BB1_45;
	add.s32 	%r177, %r221, -1;
	add.s32 	%r347, %r221, -2;
	and.b32  	%r178, %r177, 3;
	setp.lt.u32 	%p21, %r347, 3;
	mov.b32 	%r642, 1;
	mov.b32 	%r636, 716983765;
	@%p21 bra 	$L__BB1_40;
	and.b32  	%r179, %r177, -4;
	mov.b32 	%r642, 1;
	mov.b32 	%r636, 716983765;
	mov.u32 	%r639, %r548;
	mov.u32 	%r640, %r549;
	mov.u32 	%r641, %r550;
$L__BB1_39:
	.pragma "nounroll";
	mov.u32 	%r550, %r546;
	mul.wide.u32 	%rd18, %r642, 4;
	add.s64 	%rd19, %rd1, %rd18;
	ld.global.u32 	%r350, [%rd19];
	cvt.rn.f64.s32 	%fd1, %r350;
	sub.s32 	%r351, %r221, %r642;
	cvt.rn.f32.s32 	%f1, %r351;
	shr.u32 	%r352, %r641, 2;
	xor.b32  	%r353, %r352, %r641;
	shl.b32 	%r354, %r550, 4;
	shl.b32 	%r355, %r353, 1;
	xor.b32  	%r356, %r355, %r354;
	xor.b32  	%r357, %r356, %r353;
	xor.b32  	%r549, %r357, %r550;
	add.s32 	%r358, %r636, %r549;
	add.s32 	%r359, %r358, 362437;
	cvt.rn.f32.u32 	%f2, %r359;
	fma.rn.f32 	%f3, %f2, 0f2F800000, 0f2F000000;
	cvt.rn.f32.u32 	%f4, %r642;
	fma.rn.f32 	%f5, %f3, %f1, %f4;
	cvt.rzi.s32.f32 	%r360, %f5;
	mul.wide.s32 	%rd20, %r360, 4;
	add.s64 	%rd21, %rd1, %rd20;
	ld.global.u32 	%r361, [%rd21];
	st.global.u32 	[%rd19], %r361;
	cvt.rzi.s32.f64 	%r362, %fd1;
	st.global.u32 	[%rd21], %r362;
	add.s32 	%r363, %r642, 1;
	ld.global.u32 	%r364, [%rd19+4];
	cvt.rn.f64.s32 	%fd2, %r364;
	sub.s32 	%r365, %r221, %r363;
	cvt.rn.f32.s32 	%f6, %r365;
	shr.u32 	%r366, %r640, 2;
	xor.b32  	%r367, %r366, %r640;
	shl.b32 	%r368, %r549, 4;
	shl.b32 	%r369, %r367, 1;
	xor.b32  	%r370, %r369, %r368;
	xor.b32  	%r371, %r370, %r367;
	xor.b32  	%r548, %r371, %r549;
	add.s32 	%r372, %r636, %r548;
	add.s32 	%r373, %r372, 724874;
	cvt.rn.f32.u32 	%f7, %r373;
	fma.rn.f32 	%f8, %f7, 0f2F800000, 0f2F000000;
	cvt.rn.f32.u32 	%f9, %r363;
	fma.rn.f32 	%f10, %f8, %f6, %f9;
	cvt.rzi.s32.f32 	%r374, %f10;
	mul.wide.s32 	%rd22, %r374, 4;
	add.s64 	%rd23, %rd1, %rd22;
	ld.global.u32 	%r375, [%rd23];
	st.global.u32 	[%rd19+4], %r375;
	cvt.rzi.s32.f64 	%r376, %fd2;
	st.global.u32 	[%rd23], %r376;
	add.s32 	%r377, %r642, 2;
	ld.global.u32 	%r378, [%rd19+8];
	cvt.rn.f64.s32 	%fd3, %r378;
	sub.s32 	%r379, %r221, %r377;
	cvt.rn.f32.s32 	%f11, %r379;
	shr.u32 	%r380, %r639, 2;
	xor.b32  	%r381, %r380, %r639;
	shl.b32 	%r382, %r548, 4;
	shl.b32 	%r383, %r381, 1;
	xor.b32  	%r384, %r383, %r382;
	xor.b32  	%r385, %r384, %r381;
	xor.b32  	%r205, %r385, %r548;
	add.s32 	%r386, %r636, %r205;
	add.s32 	%r387, %r386, 1087311;
	cvt.rn.f32.u32 	%f12, %r387;
	fma.rn.f32 	%f13, %f12, 0f2F800000, 0f2F000000;
	cvt.rn.f32.u32 	%f14, %r377;
	fma.rn.f32 	%f15, %f13, %f11, %f14;
	cvt.rzi.s32.f32 	%r388, %f15;
	mul.wide.s32 	%rd24, %r388, 4;
	add.s64 	%rd25, %rd1, %rd24;
	ld.global.u32 	%r389, [%rd25];
	st.global.u32 	[%rd19+8], %r389;
	cvt.rzi.s32.f64 	%r390, %fd3;
	st.global.u32 	[%rd25], %r390;
	add.s32 	%r391, %r642, 3;
	ld.global.u32 	%r392, [%rd19+12];
	cvt.rn.f64.s32 	%fd4, %r392;
	sub.s32 	%r393, %r221, %r391;
	cvt.rn.f32.s32 	%f16, %r393;
	shr.u32 	%r394, %r547, 2;
	xor.b32  	%r395, %r394, %r547;
	shl.b32 	%r396, %r205, 4;
	shl.b32 	%r397, %r395, 1;
	xor.b32  	%r398, %r397, %r396;
	xor.b32  	%r399, %r398, %r395;
	xor.b32  	%r546, %r399, %r205;
	add.s32 	%r636, %r636, 1449748;
	add.s32 	%r400, %r546, %r636;
	cvt.rn.f32.u32 	%f17, %r400;
	fma.rn.f32 	%f18, %f17, 0f2F800000, 0f2F000000;
	cvt.rn.f32.u32 	%f19, %r391;
	fma.rn.f32 	%f20, %f18, %f16, %f19;
	cvt.rzi.s32.f32 	%r401, %f20;
	mul.wide.s32 	%rd26, %r401, 4;
	add.s64 	%rd27, %rd1, %rd26;
	ld.global.u32 	%r402, [%rd27];
	st.global.u32 	[%rd19+12], %r402;
	cvt.rzi.s32.f64 	%r403, %fd4;
	st.global.u32 	[%rd27], %r403;
	add.s32 	%r642, %r642, 4;
	setp.eq.s32 	%p22, %r391, %r179;
	mov.u32 	%r547, %r205;
	mov.u32 	%r639, %r548;
	mov.u32 	%r640, %r549;
	mov.u32 	%r641, %r550;
	@%p22 bra 	$L__BB1_40;
	bra.uni 	$L__BB1_39;
$L__BB1_40:
	setp.eq.s32 	%p23, %r178, 0;
	@%p23 bra 	$L__BB1_45;
	setp.eq.s32 	%p24, %r178, 1;
	@%p24 bra 	$L__BB1_43;
	mul.wide.u32 	%rd28, %r642, 4;
	add.s64 	%rd29, %rd1, %rd28;
	ld.global.u32 	%r404, [%rd29];
	cvt.rn.f64.s32 	%fd5, %r404;
	sub.s32 	%r405, %r221, %r642;
	cvt.rn.f32.s32 	%f21, %r405;
	shr.u32 	%r406, %r550, 2;
	xor.b32  	%r407, %r406, %r550;
	shl.b32 	%r408, %r546, 4;
	shl.b32 	%r409, %r407, 1;
	xor.b32  	%r410, %r409, %r408;
	xor.b32  	%r411, %r410, %r407;
	xor.b32  	%r412, %r411, %r546;
	add.s32 	%r413, %r636, %r412;
	add.s32 	%r414, %r413, 362437;
	cvt.rn.f32.u32 	%f22, %r414;
	fma.rn.f32 	%f23, %f22, 0f2F800000, 0f2F000000;
	cvt.rn.f32.u32 	%f24, %r642;
	fma.rn.f32 	%f25, %f23, %f21, %f24;
	cvt.rzi.s32.f32 	%r415, %f25;
	mul.wide.s32 	%rd30, %r415, 4;
	add.s64 	%rd31, %rd1, %rd30;
	ld.global.u32 	%r416, [%rd31];
	st.global.u32 	[%rd29], %r416;
	cvt.rzi.s32.f64 	%r417, %fd5;
	st.global.u32 	[%rd31], %r417;
	add.s32 	%r418, %r642, 1;
	ld.global.u32 	%r419, [%rd29+4];
	cvt.rn.f64.s32 	%fd6, %r419;
	sub.s32 	%r420, %r221, %r418;
	cvt.rn.f32.s32 	%f26, %r420;
	shr.u32 	%r421, %r549, 2;
	xor.b32  	%r422, %r421, %r549;
	shl.b32 	%r423, %r412, 4;
	shl.b32 	%r424, %r422, 1;
	xor.b32  	%r425, %r424, %r423;
	xor.b32  	%r426, %r425, %r422;
	xor.b32  	%r546, %r426, %r412;
	add.s32 	%r636, %r636, 724874;
	add.s32 	%r427, %r546, %r636;
	cvt.rn.f32.u32 	%f27, %r427;
	fma.rn.f32 	%f28, %f27, 0f2F800000, 0f2F000000;
	cvt.rn.f32.u32 	%f29, %r418;
	fma.rn.f32 	%f30, %f28, %f26, %f29;
	cvt.rzi.s32.f32 	%r428, %f30;
	mul.wide.s32 	%rd32, %r428, 4;
	add.s64 	%rd33, %rd1, %rd32;
	ld.global.u32 	%r429, [%rd33];
	st.global.u32 	[%rd29+4], %r429;
	cvt.rzi.s32.f64 	%r430, %fd6;
	st.global.u32 	[%rd33], %r430;
	add.s32 	%r642, %r642, 2;
	mov.u32 	%r550, %r548;
$L__BB1_43:
	and.b32  	%r431, %r177, 1;
	setp.eq.b32 	%p25, %r431, 1;
	not.pred 	%p26, %p25;
	@%p26 bra 	$L__BB1_45;
	mul.wide.u32 	%rd34, %r642, 4;
	add.s64 	%rd35, %rd1, %rd34;
	ld.global.u32 	%r432, [%rd35];
	cvt.rn.f64.s32 	%fd7, %r432;
	sub.s32 	%r433, %r221, %r642;
	cvt.rn.f32.s32 	%f31, %r433;
	shr.u32 	%r434, %r550, 2;
	xor.b32  	%r435, %r434, %r550;
	shl.b32 	%r436, %r546, 4;
	shl.b32 	%r437, %r435, 1;
	xor.b32  	%r438, %r437, %r436;
	xor.b32  	%r439, %r438, %r435;
	xor.b32  	%r440, %r439, %r546;
	add.s32 	%r441, %r636, %r440;
	add.s32 	%r442, %r441, 362437;
	cvt.rn.f32.u32 	%f32, %r442;
	fma.rn.f32 	%f33, %f32, 0f2F800000, 0f2F000000;
	cvt.rn.f32.u32 	%f34, %r642;
	fma.rn.f32 	%f35, %f33, %f31, %f34;
	cvt.rzi.s32.f32 	%r443, %f35;
	mul.wide.s32 	%rd36, %r443, 4;
	add.s64 	%rd37, %rd1, %rd36;
	ld.global.u32 	%r444, [%rd37];
	st.global.u32 	[%rd35], %r444;
	cvt.rzi.s32.f64 	%r445, %fd7;
	st.global.u32 	[%rd37], %r445;
$L__BB1_45:
	setp.lt.s32 	%p27, %r221, 1;
	@%p27 bra 	$L__BB1_58;
	and.b32  	%r193, %r221, 15;
	setp.lt.u32 	%p28, %r221, 16;
	mov.b32 	%r644, 0;
	@%p28 bra 	$L__BB1_49;
	and.b32  	%r644, %r221, 2147483632;
	neg.s32 	%r643, %r644;
	add.s64 	%rd55, %rd1, 32;
	mov.u64 	%rd38, $str;
$L__BB1_48:
	.pragma "nounroll";
	ld.global.u32 	%r447, [%rd55+-32];
	st.local.u32 	[%rd3], %r447;
	cvta.global.u64 	%rd39, %rd38;
	{ // callseq 2, 0
	.param .b64 param0;
	st.param.b64 	[param0], %rd39;
	.param .b64 param1;
	st.param.b64 	[param1], %rd13;
	.param .b32 retval0;
	call.uni (retval0), 
	vprintf, 
	(
	param0, 
	param1
	);
	ld.param.b32 	%r448, [retval0];
	} // callseq 2
	ld.global.u32 	%r450, [%rd55+-28];
	st.local.u32 	[%rd3], %r450;
	{ // callseq 3, 0
	.param .b64 param0;
	st.param.b64 	[param0], %rd39;
	.param .b64 param1;
	st.param.b64 	[param1], %rd13;
	.param .b32 retval0;
	call.uni (retval0), 
	vprintf, 
	(
	param0, 
	param1
	);
	ld.param.b32 	%r451, [retval0];
	} // callseq 3
	ld.global.u32 	%r453, [%rd55+-24];
	st.local.u32 	[%rd3], %r453;
	{ // callseq 4, 0
	.param .b64 param0;
	st.param.b64 	[param0], %rd39;
	.param .b64 param1;
	st.param.b64 	[param1], %rd13;
	.param .b32 retval0;
	call.uni (retval0), 
	vprintf, 
	(
	param0, 
	param1
	);
	ld.param.b32 	%r454, [retval0];
	} // callseq 4
	ld.global.u32 	%r456, [%rd55+-20];
	st.local.u32 	[%rd3], %r456;
	{ // callseq 5, 0
	.param .b64 param0;
	st.param.b64 	[param0], %rd39;
	.param .b64 param1;
	st.param.b64 	[param1], %rd13;
	.param .b32 retval0;
	call.uni (retval0), 
	vprintf, 
	(
	param0, 
	param1
	);
	ld.param.b32 	%r457, [retval0];
	} // callseq 5
	ld.global.u32 	%r459, [%rd55+-16];
	st.local.u32 	[%rd3], %r459;
	{ // callseq 6, 0
	.param .b64 param0;
	st.param.b64 	[param0], %rd39;
	.param .b64 param1;
	st.param.b64 	[param1], %rd13;
	.param .b32 retval0;
	call.uni (retval0), 
	vprintf, 
	(
	param0, 
	param1
	);
	ld.param.b32 	%r460, [retval0];
	} // callseq 6
	ld.global.u32 	%r462, [%rd55+-12];
	st.local.u32 	[%rd3], %r462;
	{ // callseq 7, 0
	.param .b64 param0;
	st.param.b64 	[param0], %rd39;
	.param .b64 param1;
	st.param.b64 	[param1], %rd13;
	.param .b32 retval0;
	call.uni (retval0), 
	vprintf, 
	(
	param0, 
	param1
	);
	ld.param.b32 	%r463, [retval0];
	} // callseq 7
	ld.global.u32 	%r465, [%rd55+-8];
	st.local.u32 	[%rd3], %r465;
	{ // callseq 8, 0
	.param .b64 param0;
	st.param.b64 	[param0], %rd39;
	.param .b64 param1;
	st.param.b64 	[param1], %rd13;
	.param .b32 retval0;
	call.uni (retval0), 
	vprintf, 
	(
	param0, 
	param1
	);
	ld.param.b32 	%r466, [retval0];
	} // callseq 8
	ld.global.u32 	%r468, [%rd55+-4];
	st.local.u32 	[%rd3], %r468;
	{ // callseq 9, 0
	.param .b64 param0;
	st.param.b64 	[param0], %rd39;
	.param .b64 param1;
	st.param.b64 	[param1], %rd13;
	.param .b32 retval0;
	call.uni (retval0), 
	vprintf, 
	(
	param0, 
	param1
	);
	ld.param.b32 	%r469, [retval0];
	} // callseq 9
	ld.global.u32 	%r471, [%rd55];
	st.local.u32 	[%rd3], %r471;
	{ // callseq 10, 0
	.param .b64 param0;
	st.param.b64 	[param0], %rd39;
	.param .b64 param1;
	st.param.b64 	[param1], %rd13;
	.param .b32 retval0;
	call.uni (retval0), 
	vprintf, 
	(
	param0, 
	param1
	);
	ld.param.b32 	%r472, [retval0];
	} // callseq 10
	ld.global.u32 	%r474, [%rd55+4];
	st.local.u32 	[%rd3], %r474;
	{ // callseq 11, 0
	.param .b64 param0;
	st.param.b64 	[param0], %rd39;
	.param .b64 param1;
	st.param.b64 	[param1], %rd13;
	.param .b32 retval0;
	call.uni (retval0), 
	vprintf, 
	(
	param0, 
	param1
	);
	ld.param.b32 	%r475, [retval0];
	} // callseq 11
	ld.global.u32 	%r477, [%rd55+8];
	st.local.u32 	[%rd3], %r477;
	{ // callseq 12, 0
	.param .b64 param0;
	st.param.b64 	[param0], %rd39;
	.param .b64 param1;
	st.param.b64 	[param1], %rd13;
	.param .b32 retval0;
	call.uni (retval0), 
	vprintf, 
	(
	param0, 
	param1
	);
	ld.param.b32 	%r478, [retval0];
	} // callseq 12
	ld.global.u32 	%r480, [%rd55+12];
	st.local.u32 	[%rd3], %r480;
	{ // callseq 13, 0
	.param .b64 param0;
	st.param.b64 	[param0], %rd39;
	.param .b64 param1;
	st.param.b64 	[param1], %rd13;
	.param .b32 retval0;
	call.uni (retval0), 
	vprintf, 
	(
	param0, 
	param1
	);
	ld.param.b32 	%r481, [retval0];
	} // callseq 13
	ld.global.u32 	%r483, [%rd55+16];
	st.local.u32 	[%rd3], %r483;
	{ // callseq 14, 0
	.param .b64 param0;
	st.param.b64 	[param0], %rd39;
	.param .b64 param1;
	st.param.b64 	[param1], %rd13;
	.param .b32 retval0;
	call.uni (retval0), 
	vprintf, 
	(
	param0, 
	param1
	);
	ld.param.b32 	%r484, [retval0];
	} // callseq 14
	ld.global.u32 	%r486, [%rd55+20];
	st.local.u32 	[%rd3], %r486;
	{ // callseq 15, 0
	.param .b64 param0;
	st.param.b64 	[param0], %rd39;
	.param .b64 param1;
	st.param.b64 	[param1], %rd13;
	.param .b32 retval0;
	call.uni (retval0), 
	vprintf, 
	(
	param0, 
	param1
	);
	ld.param.b32 	%r487, [retval0];
	} // callseq 15
	ld.global.u32 	%r489, [%rd55+24];
	st.local.u32 	[%rd3], %r489;
	{ // callseq 16, 0
	.param .b64 param0;
	st.param.b64 	[param0], %rd39;
	.param .b64 param1;
	st.param.b64 	[param1], %rd13;
	.param .b32 retval0;
	call.uni (retval0), 
	vprintf, 
	(
	param0, 
	param1
	);
	ld.param.b32 	%r490, [retval0];
	} // callseq 16
	ld.global.u32 	%r492, [%rd55+28];
	st.local.u32 	[%rd3], %r492;
	{ // callseq 17, 0
	.param .b64 param0;
	st.param.b64 	[param0], %rd39;
	.param .b64 param1;
	st.param.b64 	[param1], %rd13;
	.param .b32 retval0;
	call.uni (retval0), 
	vprintf, 
	(
	param0, 
	param1
	);
	ld.param.b32 	%r493, [retval0];
	} // callseq 17
	add.s32 	%r643, %r643, 16;
	add.s64 	%rd55, %rd55, 64;
	setp.ne.s32 	%p29, %r643, 0;
	@%p29 bra 	$L__BB1_48;
$L__BB1_49:
	setp.eq.s32 	%p30, %r193, 0;
	@%p30 bra 	$L__BB1_58;
	and.b32  	%r212, %r221, 7;
	setp.lt.u32 	%p31, %r193, 8;
	@%p31 bra 	$L__BB1_52;
	mul.wide.u32 	%rd41, %r644, 4;
	add.s64 	%rd42, %rd1, %rd41;
	ld.global.u32 	%r495, [%rd42];
	st.local.u32 	[%rd3], %r495;
	mov.u64 	%rd43, $str;
	cvta.global.u64 	%rd44, %rd43;
	{ // callseq 18, 0
	.param .b64 param0;
	st.param.b64 	[param0], %rd44;
	.param .b64 param1;
	st.param.b64 	[param1], %rd13;
	.param .b32 retval0;
	call.uni (retval0), 
	vprintf, 
	(
	param0, 
	param1
	);
	ld.param.b32 	%r496, [retval0];
	} // callseq 18
	ld.global.u32 	%r498, [%rd42+4];
	st.local.u32 	[%rd3], %r498;
	{ // callseq 19, 0
	.param .b64 param0;
	st.param.b64 	[param0], %rd44;
	.param .b64 param1;
	st.param.b64 	[param1], %rd13;
	.param .b32 retval0;
	call.uni (retval0), 
	vprintf, 
	(
	param0, 
	param1
	);
	ld.param.b32 	%r499, [retval0];
	} // callseq 19
	ld.global.u32 	%r501, [%rd42+8];
	st.local.u32 	[%rd3], %r501;
	{ // callseq 20, 0
	.param .b64 param0;
	st.param.b64 	[param0], %rd44;
	.param .b64 param1;
	st.param.b64 	[param1], %rd13;
	.param .b32 retval0;
	call.uni (retval0), 
	vprintf, 
	(
	param0, 
	param1
	);
	ld.param.b32 	%r502, [retval0];
	} // callseq 20
	ld.global.u32 	%r504, [%rd42+12];
	st.local.u32 	[%rd3], %r504;
	{ // callseq 21, 0
	.param .b64 param0;
	st.param.b64 	[param0], %rd44;
	.param .b64 param1;
	st.param.b64 	[param1], %rd13;
	.param .b32 retval0;
	call.uni (retval0), 
	vprintf, 
	(
	param0, 
	param1
	);
	ld.param.b32 	%r505, [retval0];
	} // callseq 21
	ld.global.u32 	%r507, [%rd42+16];
	st.local.u32 	[%rd3], %r507;
	{ // callseq 22, 0
	.param .b64 param0;
	st.param.b64 	[param0], %rd44;
	.param .b64 param1;
	st.param.b64 	[param1], %rd13;
	.param .b32 retval0;
	call.uni (retval0), 
	vprintf, 
	(
	param0, 
	param1
	);
	ld.param.b32 	%r508, [retval0];
	} // callseq 22
	ld.global.u32 	%r510, [%rd42+20];
	st.local.u32 	[%rd3], %r510;
	{ // callseq 23, 0
	.param .b64 param0;
	st.param.b64 	[param0], %rd44;
	.param .b64 param1;
	st.param.b64 	[param1], %rd13;
	.param .b32 retval0;
	call.uni (retval0), 
	vprintf, 
	(
	param0, 
	param1
	);
	ld.param.b32 	%r511, [retval0];
	} // callseq 23
	ld.global.u32 	%r513, [%rd42+24];
	st.local.u32 	[%rd3], %r513;
	{ // callseq 24, 0
	.param .b64 param0;
	st.param.b64 	[param0], %rd44;
	.param .b64 param1;
	st.param.b64 	[param1], %rd13;
	.param .b32 retval0;
	call.uni (retval0), 
	vprintf, 
	(
	param0, 
	param1
	);
	ld.param.b32 	%r514, [retval0];
	} // callseq 24
	ld.global.u32 	%r516, [%rd42+28];
	st.local.u32 	[%rd3], %r516;
	{ // callseq 25, 0
	.param .b64 param0;
	st.param.b64 	[param0], %rd44;
	.param .b64 param1;
	st.param.b64 	[param1], %rd13;
	.param .b32 retval0;
	call.uni (retval0), 
	vprintf, 
	(
	param0, 
	param1
	);
	ld.param.b32 	%r517, [retval0];
	} // callseq 25
	add.s32 	%r644, %r644, 8;
$L__BB1_52:
	setp.eq.s32 	%p32, %r212, 0;
	@%p32 bra 	$L__BB1_58;
	and.b32  	%r215, %r221, 3;
	setp.lt.u32 	%p33, %r212, 4;
	@%p33 bra 	$L__BB1_55;
	mul.wide.u32 	%rd46, %r644, 4;
	add.s64 	%rd47, %rd1, %rd46;
	ld.global.u32 	%r519, [%rd47];
	st.local.u32 	[%rd3], %r519;
	mov.u64 	%rd48, $str;
	cvta.global.u64 	%rd49, %rd48;
	{ // callseq 26, 0
	.param .b64 param0;
	st.param.b64 	[param0], %rd49;
	.param .b64 param1;
	st.param.b64 	[param1], %rd13;
	.param .b32 retval0;
	call.uni (retval0), 
	vprintf, 
	(
	param0, 
	param1
	);
	ld.param.b32 	%r520, [retval0];
	} // callseq 26
	ld.global.u32 	%r522, [%rd47+4];
	st.local.u32 	[%rd3], %r522;
	{ // callseq 27, 0
	.param .b64 param0;
	st.param.b64 	[param0], %rd49;
	.param .b64 param1;
	st.param.b64 	[param1], %rd13;
	.param .b32 retval0;
	call.uni (retval0), 
	vprintf, 
	(
	param0, 
	param1
	);
	ld.param.b32 	%r523, [retval0];
	} // callseq 27
	ld.global.u32 	%r525, [%rd47+8];
	st.local.u32 	[%rd3], %r525;
	{ // callseq 28, 0
	.param .b64 param0;
	st.param.b64 	[param0], %rd49;
	.param .b64 param1;
	st.param.b64 	[param1], %rd13;
	.param .b32 retval0;
	call.uni (retval0), 
	vprintf, 
	(
	param0, 
	param1
	);
	ld.param.b32 	%r526, [retval0];
	} // callseq 28
	ld.global.u32 	%r528, [%rd47+12];
	st.local.u32 	[%rd3], %r528;
	{ // callseq 29, 0
	.param .b64 param0;
	st.param.b64 	[param0], %rd49;
	.param .b64 param1;
	st.param.b64 	[param1], %rd13;
	.param .b32 retval0;
	call.uni (retval0), 
	vprintf, 
	(
	param0, 
	param1
	);
	ld.param.b32 	%r529, [retval0];
	} // callseq 29
	add.s32 	%r644, %r644, 4;
$L__BB1_55:
	setp.eq.s32 	%p34, %r215, 0;
	@%p34 bra 	$L__BB1_58;
	mul.wide.u32 	%rd51, %r644, 4;
	add.s64 	%rd56, %rd1, %rd51;
	neg.s32 	%r647, %r215;
	mov.u64 	%rd52, $str;
$L__BB1_57:
	.pragma "nounroll";
	ld.global.u32 	%r531, [%rd56];
	st.local.u32 	[%rd3], %r531;
	cvta.global.u64 	%rd53, %rd52;
	{ // callseq 30, 0
	.param .b64 param0;
	st.param.b64 	[param0], %rd53;
	.param .b64 param1;
	st.param.b64 	[param1], %rd13;
	.param .b32 retval0;
	call.uni (retval0), 
	vprintf, 
	(
	param0, 
	param1
	);
	ld.param.b32 	%r532, [retval0];
	} // callseq 30
	add.s64 	%rd56, %rd56, 4;
	add.s32 	%r647, %r647, 1;
	setp.ne.s32 	%p35, %r647, 0;
	@%p35 bra 	$L__BB1_57;
$L__BB1_58:
	ret;

}
	// .globl	_ZN3cub18CUB_300001_SM_10006detail11EmptyKernelIvEEvv
.visible .entry _ZN3cub18CUB_300001_SM_10006detail11EmptyKernelIvEEvv()
{


	ret;

}
	// .globl	_ZN3cub18CUB_300001_SM_10006detail9transform16transform_kernelINS2_10policy_hubILb1EN4cuda3std3__45tupleIJN6thrust24THRUST_300001_SM_1000_NS7pointerIdNSA_8cuda_cub3tagENSA_11use_defaultESE_EEEEEE10policy1000EiNS7_10__identityENSA_10device_ptrIiEEJPdEEEvT0_iT1_T2_DpNS2_10kernel_argIT3_EE
.visible .entry _ZN3cub18CUB_300001_SM_10006detail9transform16transform_kernelINS2_10policy_hubILb1EN4cuda3std3__45tupleIJN6thrust24THRUST_300001_SM_1000_NS7pointerIdNSA_8cuda_cub3tagENSA_11use_defaultESE_EEEEEE10policy1000EiNS7_10__identityENSA_10device_ptrIiEEJPdEEEvT0_iT1_T2_DpNS2_10kernel_argIT3_EE(
	.param .u32 _ZN3cub18CUB_300001_SM_10006detail9transform16transform_kernelINS2_10policy_hubILb1EN4cuda3std3__45tupleIJN6thrust24THRUST_300001_SM_1000_NS7pointerIdNSA_8cuda_cub3tagENSA_11use_defaultESE_EEEEEE10policy1000EiNS7_10__identityENSA_10device_ptrIiEEJPdEEEvT0_iT1_T2_DpNS2_10kernel_argIT3_EE_param_0,
	.param .u32 _ZN3cub18CUB_300001_SM_10006detail9transform16transform_kernelINS2_10policy_hubILb1EN4cuda3std3__45tupleIJN6thrust24THRUST_300001_SM_1000_NS7pointerIdNSA_8cuda_cub3tagENSA_11use_defaultESE_EEEEEE10policy1000EiNS7_10__identityENSA_10device_ptrIiEEJPdEEEvT0_iT1_T2_DpNS2_10kernel_argIT3_EE_param_1,
	.param .align 1 .b8 _ZN3cub18CUB_300001_SM_10006detail9transform16transform_kernelINS2_10policy_hubILb1EN4cuda3std3__45tupleIJN6thrust24THRUST_300001_SM_1000_NS7pointerIdNSA_8cuda_cub3tagENSA_11use_defaultESE_EEEEEE10policy1000EiNS7_10__identityENSA_10device_ptrIiEEJPdEEEvT0_iT1_T2_DpNS2_10kernel_argIT3_EE_param_2[1],
	.param .align 8 .b8 _ZN3cub18CUB_300001_SM_10006detail9transform16transform_kernelINS2_10policy_hubILb1EN4cuda3std3__45tupleIJN6thrust24THRUST_300001_SM_1000_NS7pointerIdNSA_8cuda_cub3tagENSA_11use_defaultESE_EEEEEE10policy1000EiNS7_10__identityENSA_10device_ptrIiEEJPdEEEvT0_iT1_T2_DpNS2_10kernel_argIT3_EE_param_3[8],
	.param .align 8 .b8 _ZN3cub18CUB_300001_SM_10006detail9transform16transform_kernelINS2_10policy_hubILb1EN4cuda3std3__45tupleIJN6thrust24THRUST_300001_SM_1000_NS7pointerIdNSA_8cuda_cub3tagENSA_11use_defaultESE_EEEEEE10policy1000EiNS7_10__identityENSA_10device_ptrIiEEJPdEEEvT0_iT1_T2_DpNS2_10kernel_argIT3_EE_param_4[16]
)
.maxntid 128
{
	.reg .pred 	%p<37>;
	.reg .b32 	%r<128>;
	.reg .b64 	%rd<91>;
	.reg .b64 	%fd<45>;

	ld.param.u32 	%r50, [_ZN3cub18CUB_300001_SM_10006detail9transform16transform_kernelINS2_10policy_hubILb1EN4cuda3std3__45tupleIJN6thrust24THRUST_300001_SM_1000_NS7pointerIdNSA_8cuda_cub3tagENSA_11use_defaultESE_EEEEEE10policy1000EiNS7_10__identityENSA_10device_ptrIiEEJPdEEEvT0_iT1_T2_DpNS2_10kernel_argIT3_EE_param_0];
	ld.param.u64 	%rd20, [_ZN3cub18CUB_300001_SM_10006detail9transform16transform_kernelINS2_10policy_hubILb1EN4cuda3std3__45tupleIJN6thrust24THRUST_300001_SM_1000_NS7pointerIdNSA_8cuda_cub3tagENSA_11use_defaultESE_EEEEEE10policy1000EiNS7_10__identityENSA_10device_ptrIiEEJPdEEEvT0_iT1_T2_DpNS2_10kernel_argIT3_EE_param_4];
	ld.param.u64 	%rd21, [_ZN3cub18CUB_300001_SM_10006detail9transform16transform_kernelINS2_10policy_hubILb1EN4cuda3std3__45tupleIJN6thrust24THRUST_300001_SM_1000_NS7pointerIdNSA_8cuda_cub3tagENSA_11use_defaultESE_EEEEEE10policy1000EiNS7_10__identityENSA_10device_ptrIiEEJPdEEEvT0_iT1_T2_DpNS2_10kernel_argIT3_EE_param_3];
	ld.param.u32 	%r49, [_ZN3cub18CUB_300001_SM_10006detail9transform16transform_kernelINS2_10policy_hubILb1EN4cuda3std3__45tupleIJN6thrust24THRUST_300001_SM_1000_NS7pointerIdNSA_8cuda_cub3tagENSA_11use_defaultESE_EEEEEE10policy1000EiNS7_10__identityENSA_10device_ptrIiEEJPdEEEvT0_iT1_T2_DpNS2_10kernel_argIT3_EE_param_1];
	cvta.to.global.u64 	%rd1, %rd21;
	cvta.to.global.u64 	%rd2, %rd20;
	shl.b32 	%r1, %r49, 7;
	mov.u32 	%r51, %ctaid.x;
	mul.lo.s32 	%r2, %r1, %r51;
	sub.s32 	%r3, %r50, %r2;
	min.s32 	%r4, %r1, %r3;
	shl.b32 	%r5, %r4, 3;
	mov.u32 	%r6, %tid.x;
	shl.b32 	%r116, %r6, 7;
	setp.ge.s32 	%p1, %r116, %r5;
	@%p1 bra 	$L__BB3_3;
	mul.wide.u32 	%rd22, %r6, 128;
	add.s64 	%rd23, %rd2, %rd22;
	mul.wide.s32 	%rd24, %r2, 8;
	add.s64 	%rd88, %rd23, %rd24;
$L__BB3_2:
	.pragma "nounroll";
	// begin inline asm
	prefetch.global.L2 [%rd88];
	// end inline asm
	add.s32 	%r116, %r116, 16384;
	add.s64 	%rd88, %rd88, 16384;
	setp.lt.s32 	%p2, %r116, %r5;
	@%p2 bra 	$L__BB3_2;
$L__BB3_3:
	mul.wide.s32 	%rd26, %r2, 8;
	add.s64 	%rd6, %rd2, %rd26;
	mul.wide.s32 	%rd27, %r2, 4;
	add.s64 	%rd7, %rd1, %rd27;
	setp.gt.s32 	%p3, %r1, %r3;
	@%p3 bra 	$L__BB3_17;
	setp.lt.s32 	%p4, %r49, 1;
	@%p4 bra 	$L__BB3_58;
	and.b32  	%r10, %r49, 15;
	setp.lt.u32 	%p5, %r49, 16;
	mov.b32 	%r123, 0;
	@%p5 bra 	$L__BB3_8;
	and.b32  	%r123, %r49, 2147483632;
	neg.s32 	%r118, %r123;
	add.s64 	%rd29, %rd26, %rd2;
	add.s64 	%rd8, %rd29, 3072;
	add.s32 	%r117, %r6, 1152;
	add.s64 	%rd31, %rd27, %rd1;
	add.s64 	%rd9, %rd31, 1536;
	mul.wide.u32 	%rd32, %r6, 4;
	add.s64 	%rd33, %rd31, %rd32;
	add.s64 	%rd90, %rd33, 2048;
	mul.wide.u32 	%rd34, %r6, 8;
	add.s64 	%rd35, %rd29, %rd34;
	add.s64 	%rd89, %rd35, 4096;
$L__BB3_7:
	.pragma "nounroll";
	mul.wide.s32 	%rd36, %r117, 8;
	add.s64 	%rd37, %rd8, %rd36;
	mul.wide.s32 	%rd38, %r117, 4;
	add.s64 	%rd39, %rd9, %rd38;
	ld.global.f64 	%fd1, [%rd89+-4096];
	cvt.rzi.s32.f64 	%r53, %fd1;
	st.global.u32 	[%rd90+-2048], %r53;
	ld.global.f64 	%fd2, [%rd89+-3072];
	cvt.rzi.s32.f64 	%r54, %fd2;
	st.global.u32 	[%rd90+-1536], %r54;
	ld.global.f64 	%fd3, [%rd89+-2048];
	cvt.rzi.s32.f64 	%r55, %fd3;
	st.global.u32 	[%rd90+-1024], %r55;
	ld.global.f64 	%fd4, [%rd89+-1024];
	cvt.rzi.s32.f64 	%r56, %fd4;
	st.global.u32 	[%rd90+-512], %r56;
	ld.global.f64 	%fd5, [%rd89];
	cvt.rzi.s32.f64 	%r57, %fd5;
	st.global.u32 	[%rd90], %r57;
	ld.global.f64 	%fd6, [%rd89+1024];
	cvt.rzi.s32.f64 	%r58, %fd6;
	st.global.u32 	[%rd90+512], %r58;
	ld.global.f64 	%fd7, [%rd89+2048];
	cvt.rzi.s32.f64 	%r59, %fd7;
	st.global.u32 	[%rd90+1024], %r59;
	ld.global.f64 	%fd8, [%rd89+3072];
	cvt.rzi.s32.f64 	%r60, %fd8;
	st.global.u32 	[%rd90+1536], %r60;
	ld.global.f64 	%fd9, [%rd89+4096];
	cvt.rzi.s32.f64 	%r61, %fd9;
	st.global.u32 	[%rd90+2048], %r61;
	ld.global.f64 	%fd10, [%rd37+-3072];
	cvt.rzi.s32.f64 	%r62, %fd10;
	st.global.u32 	[%rd39+-1536], %r62;
	ld.global.f64 	%fd11, [%rd37+-2048];
	cvt.rzi.s32.f64 	%r63, %fd11;
	st.global.u32 	[%rd39+-1024], %r63;
	ld.global.f64 	%fd12, [%rd37+-1024];
	cvt.rzi.s32.f64 	%r64, %fd12;
	st.global.u32 	[%rd39+-512], %r64;
	ld.global.f64 	%fd13, [%rd37];
	cvt.rzi.s32.f64 	%r65, %fd13;
	st.global.u32 	[%rd39], %r65;
	ld.global.f64 	%fd14, [%rd37+1024];
	cvt.rzi.s32.f64 	%r66, %fd14;
	st.global.u32 	[%rd39+512], %r66;
	ld.global.f64 	%fd15, [%rd37+2048];
	cvt.rzi.s32.f64 	%r67, %fd15;
	st.global.u32 	[%rd39+1024], %r67;
	ld.global.f64 	%fd16, [%rd37+3072];
	cvt.rzi.s32.f64 	%r68, %fd16;
	st.global.u32 	[%rd39+1536], %r68;
	add.s32 	%r118, %r118, 16;
	add.s32 	%r117, %r117, 2048;
	add.s64 	%rd90, %rd90, 8192;
	add.s64 	%rd89, %rd89, 16384;
	setp.eq.s32 	%p6, %r118, 0;
	@%p6 bra 	$L__BB3_8;
	bra.uni 	$L__BB3_7;
$L__BB3_8:
	setp.eq.s32 	%p7, %r10, 0;
	@%p7 bra 	$L__BB3_58;
	and.b32  	%r37, %r49, 7;
	setp.lt.u32 	%p8, %r10, 8;
	@%p8 bra 	$L__BB3_11;
	shl.b32 	%r69, %r123, 7;
	add.s32 	%r70, %r69, %r6;
	mul.wide.s32 	%rd40, %r70, 8;
	add.s64 	%rd41, %rd6, %rd40;
	ld.global.f64 	%fd17, [%rd41];
	cvt.rzi.s32.f64 	%r71, %fd17;
	mul.wide.s32 	%rd42, %r70, 4;
	add.s64 	%rd43, %rd7, %rd42;
	st.global.u32 	[%rd43], %r71;
	ld.global.f64 	%fd18, [%rd41+1024];
	cvt.rzi.s32.f64 	%r72, %fd18;
	st.global.u32 	[%rd43+512], %r72;
	ld.global.f64 	%fd19, [%rd41+2048];
	cvt.rzi.s32.f64 	%r73, %fd19;
	st.global.u32 	[%rd43+1024], %r73;
	ld.global.f64 	%fd20, [%rd41+3072];
	cvt.rzi.s32.f64 	%r74, %fd20;
	st.global.u32 	[%rd43+1536], %r74;
	ld.global.f64 	%fd21, [%rd41+4096];
	cvt.rzi.s32.f64 	%r75, %fd21;
	st.global.u32 	[%rd43+2048], %r75;
	ld.global.f64 	%fd22, [%rd41+5120];
	cvt.rzi.s32.f64 	%r76, %fd22;
	st.global.u32 	[%rd43+2560], %r76;
	ld.global.f64 	%fd23, [%rd41+6144];
	cvt.rzi.s32.f64 	%r77, %fd23;
	st.global.u32 	[%rd43+3072], %r77;
	ld.global.f64 	%fd24, [%rd41+7168];
	cvt.rzi.s32.f64 	%r78, %fd24;
	st.global.u32 	[%rd43+3584], %r78;
	add.s32 	%r123, %r123, 8;
$L__BB3_11:
	setp.eq.s32 	%p9, %r37, 0;
	@%p9 bra 	$L__BB3_58;
	and.b32  	%r40, %r49, 3;
	setp.lt.u32 	%p10, %r37, 4;
	@%p10 bra 	$L__BB3_14;
	shl.b32 	%r79, %r123, 7;
	add.s32 	%r80, %r79, %r6;
	mul.wide.s32 	%rd44, %r80, 8;
	add.s64 	%rd45, %rd6, %rd44;
	ld.global.f64 	%fd25, [%rd45];
	cvt.rzi.s32.f64 	%r81, %fd25;
	mul.wide.s32 	%rd46, %r80, 4;
	add.s64 	%rd47, %rd7, %rd46;
	st.global.u32 	[%rd47], %r81;
	ld.global.f64 	%fd26, [%rd45+1024];
	cvt.rzi.s32.f64 	%r82, %fd26;
	st.global.u32 	[%rd47+512], %r82;
	ld.global.f64 	%fd27, [%rd45+2048];
	cvt.rzi.s32.f64 	%r83, %fd27;
	st.global.u32 	[%rd47+1024], %r83;
	ld.global.f64 	%fd28, [%rd45+3072];
	cvt.rzi.s32.f64 	%r84, %fd28;
	st.global.u32 	[%rd47+1536], %r84;
	add.s32 	%r123, %r123, 4;
$L__BB3_14:
	setp.eq.s32 	%p11, %r40, 0;
	@%p11 bra 	$L__BB3_58;
	add.s64 	%rd18, %rd1, %rd27;
	shl.b32 	%r85, %r123, 7;
	add.s32 	%r127, %r6, %r85;
	mul.wide.s32 	%rd49, %r2, 8;
	add.s64 	%rd19, %rd2, %rd49;
	neg.s32 	%r126, %r40;
$L__BB3_16:
	.pragma "nounroll";
	mul.wide.s32 	%rd50, %r127, 4;
	add.s64 	%rd51, %rd18, %rd50;
	mul.wide.s32 	%rd52, %r127, 8;
	add.s64 	%rd53, %rd19, %rd52;
	ld.global.f64 	%fd29, [%rd53];
	cvt.rzi.s32.f64 	%r86, %fd29;
	st.global.u32 	[%rd51], %r86;
	add.s32 	%r127, %r127, 128;
	add.s32 	%r126, %r126, 1;
	setp.ne.s32 	%p12, %r126, 0;
	@%p12 bra 	$L__BB3_16;
	bra.uni 	$L__BB3_58;
$L__BB3_17:
	setp.lt.s32 	%p13, %r49, 1;
	@%p13 bra 	$L__BB3_58;
	and.b32  	%r14, %r49, 7;
	setp.lt.u32 	%p14, %r49, 8;
	mov.b32 	%r120, 0;
	@%p14 bra 	$L__BB3_37;
	and.b32  	%r120, %r49, 2147483640;
	mov.b32 	%r119, 0;
$L__BB3_20:
	.pragma "nounroll";
	shl.b32 	%r89, %r119, 7;
	add.s32 	%r21, %r89, %r6;
	setp.ge.s32 	%p15, %r21, %r4;
	@%p15 bra 	$L__BB3_22;
	mul.wide.u32 	%rd54, %r21, 8;
	add.s64 	%rd55, %rd6, %rd54;
	ld.global.f64 	%fd30, [%rd55];
	cvt.rzi.s32.f64 	%r90, %fd30;
	mul.wide.u32 	%rd56, %r21, 4;
	add.s64 	%rd57, %rd7, %rd56;
	st.global.u32 	[%rd57], %r90;
$L__BB3_22:
	add.s32 	%r91, %r21, 128;
	setp.ge.s32 	%p16, %r91, %r4;
	mul.wide.s32 	%rd58, %r91, 8;
	add.s64 	%rd16, %rd6, %rd58;
	mul.wide.s32 	%rd59, %r91, 4;
	add.s64 	%rd17, %rd7, %rd59;
	@%p16 bra 	$L__BB3_24;
	ld.global.f64 	%fd31, [%rd16];
	cvt.rzi.s32.f64 	%r92, %fd31;
	st.global.u32 	[%rd17], %r92;
$L__BB3_24:
	add.s32 	%r93, %r21, 256;
	setp.ge.s32 	%p17, %r93, %r4;
	@%p17 bra 	$L__BB3_26;
	ld.global.f64 	%fd32, [%rd16+1024];
	cvt.rzi.s32.f64 	%r94, %fd32;
	st.global.u32 	[%rd17+512], %r94;
$L__BB3_26:
	add.s32 	%r95, %r21, 384;
	setp.ge.s32 	%p18, %r95, %r4;
	@%p18 bra 	$L__BB3_28;
	ld.global.f64 	%fd33, [%rd16+2048];
	cvt.rzi.s32.f64 	%r96, %fd33;
	st.global.u32 	[%rd17+1024], %r96;
$L__BB3_28:
	add.s32 	%r97, %r21, 512;
	setp.ge.s32 	%p19, %r97, %r4;
	@%p19 bra 	$L__BB3_30;
	ld.global.f64 	%fd34, [%rd16+3072];
	cvt.rzi.s32.f64 	%r98, %fd34;
	st.global.u32 	[%rd17+1536], %r98;
$L__BB3_30:
	add.s32 	%r99, %r21, 640;
	setp.ge.s32 	%p20, %r99, %r4;
	@%p20 bra 	$L__BB3_32;
	ld.global.f64 	%fd35, [%rd16+4096];
	cvt.rzi.s32.f64 	%r100, %fd35;
	st.global.u32 	[%rd17+2048], %r100;
$L__BB3_32:
	add.s32 	%r101, %r21, 768;
	setp.ge.s32 	%p21, %r101, %r4;
	@%p21 bra 	$L__BB3_34;
	ld.global.f64 	%fd36, [%rd16+5120];
	cvt.rzi.s32.f64 	%r102, %fd36;
	st.global.u32 	[%rd17+2560], %r102;
$L__BB3_34:
	add.s32 	%r103, %r21, 896;
	setp.ge.s32 	%p22, %r103, %r4;
	@%p22 bra 	$L__BB3_36;
	ld.global.f64 	%fd37, [%rd16+6144];
	cvt.rzi.s32.f64 	%r104, %fd37;
	st.global.u32 	[%rd17+3072], %r104;
$L__BB3_36:
	add.s32 	%r119, %r119, 8;
	setp.ne.s32 	%p23, %r119, %r120;
	@%p23 bra 	$L__BB3_20;
$L__BB3_37:
	setp.eq.s32 	%p24, %r14, 0;
	@%p24 bra 	$L__BB3_58;
	and.b32  	%r24, %r49, 3;
	setp.lt.u32 	%p25, %r14, 4;
	@%p25 bra 	$L__BB3_48;
	shl.b32 	%r105, %r120, 7;
	add.s32 	%r25, %r105, %r6;
	setp.ge.s32 	%p26, %r25, %r4;
	@%p26 bra 	$L__BB3_41;
	mul.wide.s32 	%rd60, %r25, 8;
	add.s64 	%rd61, %rd6, %rd60;
	ld.global.f64 	%fd38, [%rd61];
	cvt.rzi.s32.f64 	%r106, %fd38;
	mul.wide.s32 	%rd62, %r25, 4;
	add.s64 	%rd63, %rd7, %rd62;
	st.global.u32 	[%rd63], %r106;
$L__BB3_41:
	add.s32 	%r26, %r25, 128;
	setp.ge.s32 	%p27, %r26, %r4;
	@%p27 bra 	$L__BB3_43;
	mul.wide.s32 	%rd64, %r26, 8;
	add.s64 	%rd65, %rd6, %rd64;
	ld.global.f64 	%fd39, [%rd65];
	cvt.rzi.s32.f64 	%r107, %fd39;
	mul.wide.s32 	%rd66, %r26, 4;
	add.s64 	%rd67, %rd7, %rd66;
	st.global.u32 	[%rd67], %r107;
$L__BB3_43:
	add.s32 	%r27, %r25, 256;
	setp.ge.s32 	%p28, %r27, %r4;
	@%p28 bra 	$L__BB3_45;
	mul.wide.s32 	%rd68, %r27, 8;
	add.s64 	%rd69, %rd6, %rd68;
	ld.global.f64 	%fd40, [%rd69];
	cvt.rzi.s32.f64 	%r108, %fd40;
	mul.wide.s32 	%rd70, %r27, 4;
	add.s64 	%rd71, %rd7, %rd70;
	st.global.u32 	[%rd71], %r108;
$L__BB3_45:
	add.s32 	%r28, %r25, 384;
	setp.ge.s32 	%p29, %r28, %r4;
	@%p29 bra 	$L__BB3_47;
	mul.wide.s32 	%rd72, %r28, 8;
	add.s64 	%rd73, %rd6, %rd72;
	ld.global.f64 	%fd41, [%rd73];
	cvt.rzi.s32.f64 	%r109, %fd41;
	mul.wide.s32 	%rd74, %r28, 4;
	add.s64 	%rd75, %rd7, %rd74;
	st.global.u32 	[%rd75], %r109;
$L__BB3_47:
	add.s32 	%r120, %r120, 4;
$L__BB3_48:
	setp.eq.s32 	%p30, %r24, 0;
	@%p30 bra 	$L__BB3_58;
	setp.eq.s32 	%p31, %r24, 1;
	@%p31 bra 	$L__BB3_55;
	shl.b32 	%r110, %r120, 7;
	add.s32 	%r31, %r110, %r6;
	setp.ge.s32 	%p32, %r31, %r4;
	@%p32 bra 	$L__BB3_52;
	mul.wide.s32 	%rd76, %r31, 8;
	add.s64 	%rd77, %rd6, %rd76;
	ld.global.f64 	%fd42, [%rd77];
	cvt.rzi.s32.f64 	%r111, %fd42;
	mul.wide.s32 	%rd78, %r31, 4;
	add.s64 	%rd79, %rd7, %rd78;
	st.global.u32 	[%rd79], %r111;
$L__BB3_52:
	add.s32 	%r32, %r31, 128;
	setp.ge.s32 	%p33, %r32, %r4;
	@%p33 bra 	$L__BB3_54;
	mul.wide.s32 	%rd80, %r32, 8;
	add.s64 	%rd81, %rd6, %rd80;
	ld.global.f64 	%fd43, [%rd81];
	cvt.rzi.s32.f64 	%r112, %fd43;
	mul.wide.s32 	%rd82, %r32, 4;
	add.s64 	%rd83, %rd7, %rd82;
	st.global.u32 	[%rd83], %r112;
$L__BB3_54:
	add.s32 	%r120, %r120, 2;
$L__BB3_55:
	and.b32  	%r113, %r49, 1;
	setp.eq.b32 	%p34, %r113, 1;
	not.pred 	%p35, %p34;
	@%p35 bra 	$L__BB3_58;
	shl.b32 	%r114, %r120, 7;
	add.s32 	%r35, %r114, %r6;
	setp.ge.s32 	%p36, %r35, %r4;
	@%p36 bra 	$L__BB3_58;
	mul.wide.s32 	%rd84, %r35, 8;
	add.s64 	%rd85, %rd6, %rd84;
	ld.global.f64 	%fd44, [%rd85];
	cvt.rzi.s32.f64 	%r115, %fd44;
	mul.wide.s32 	%rd86, %r35, 4;
	add.s64 	%rd87, %rd7, %rd86;
	st.global.u32 	[%rd87], %r115;
$L__BB3_58:
	ret;

}
	// .globl	_ZN3cub18CUB_300001_SM_10006detail9transform16transform_kernelINS2_10policy_hubILb1EN4cuda3std3__45tupleIJN6thrust24THRUST_300001_SM_1000_NS7pointerIdNSA_8cuda_cub3tagENSA_11use_defaultESE_EEEEEE10policy1000ElNS7_10__identityENSA_10device_ptrIiEEJPdEEEvT0_iT1_T2_DpNS2_10kernel_argIT3_EE
.visible .entry _ZN3cub18CUB_300001_SM_10006detail9transform16transform_kernelINS2_10policy_hubILb1EN4cuda3std3__45tupleIJN6thrust24THRUST_300001_SM_1000_NS7pointerIdNSA_8cuda_cub3tagENSA_11use_defaultESE_EEEEEE10policy1000ElNS7_10__identityENSA_10device_ptrIiEEJPdEEEvT0_iT1_T2_DpNS2_10kernel_argIT3_EE(
	.param .u64 _ZN3cub18CUB_300001_SM_10006detail9transform16transform_kernelINS2_10policy_hubILb1EN4cuda3std3__45tupleIJN6thrust24THRUST_300001_SM_1000_NS7pointerIdNSA_8cuda_cub3tagENSA_11use_defaultESE_EEEEEE10policy1000ElNS7_10__identityENSA_10device_ptrIiEEJPdEEEvT0_iT1_T2_DpNS2_10kernel_argIT3_EE_param_0,
	.param .u32 _ZN3cub18CUB_300001_SM_10006detail9transform16transform_kernelINS2_10policy_hubILb1EN4cuda3std3__45tupleIJN6thrust24THRUST_300001_SM_1000_NS7pointerIdNSA_8cuda_cub3tagENSA_11use_defaultESE_EEEEEE10policy1000ElNS7_10__identityENSA_10device_ptrIiEEJPdEEEvT0_iT1_T2_DpNS2_10kernel_argIT3_EE_param_1,
	.param .align 1 .b8 _ZN3cub18CUB_300001_SM_10006detail9transform16transform_kernelINS2_10policy_hubILb1EN4cuda3std3__45tupleIJN6thrust24THRUST_300001_SM_1000_NS7pointerIdNSA_8cuda_cub3tagENSA_11use_defaultESE_EEEEEE10policy1000ElNS7_10__identityENSA_10device_ptrIiEEJPdEEEvT0_iT1_T2_DpNS2_10kernel_argIT3_EE_param_2[1],
	.param .align 8 .b8 _ZN3cub18CUB_300001_SM_10006detail9transform16transform_kernelINS2_10policy_hubILb1EN4cuda3std3__45tupleIJN6thrust24THRUST_300001_SM_1000_NS7pointerIdNSA_8cuda_cub3tagENSA_11use_defaultESE_EEEEEE10policy1000ElNS7_10__identityENSA_10device_ptrIiEEJPdEEEvT0_iT1_T2_DpNS2_10kernel_argIT3_EE_param_3[8],
	.param .align 8 .b8 _ZN3cub18CUB_300001_SM_10006detail9transform16transform_kernelINS2_10policy_hubILb1EN4cuda3std3__45tupleIJN6thrust24THRUST_300001_SM_1000_NS7pointerIdNSA_8cuda_cub3tagENSA_11use_defaultESE_EEEEEE10policy1000ElNS7_10__identityENSA_10device_ptrIiEEJPdEEEvT0_iT1_T2_DpNS2_10kernel_argIT3_EE_param_4[16]
)
.maxntid 128
{
	.reg .pred 	%p<37>;
	.reg .b32 	%r<125>;
	.reg .b64 	%rd<97>;
	.reg .b64 	%fd<45>;

	ld.param.u64 	%rd21, [_ZN3cub18CUB_300001_SM_10006detail9transform16transform_kernelINS2_10policy_hubILb1EN4cuda3std3__45tupleIJN6thrust24THRUST_300001_SM_1000_NS7pointerIdNSA_8cuda_cub3tagENSA_11use_defaultESE_EEEEEE10policy1000ElNS7_10__identityENSA_10device_ptrIiEEJPdEEEvT0_iT1_T2_DpNS2_10kernel_argIT3_EE_param_0];
	ld.param.u64 	%rd22, [_ZN3cub18CUB_300001_SM_10006detail9transform16transform_kernelINS2_10policy_hubILb1EN4cuda3std3__45tupleIJN6thrust24THRUST_300001_SM_1000_NS7pointerIdNSA_8cuda_cub3tagENSA_11use_defaultESE_EEEEEE10policy1000ElNS7_10__identityENSA_10device_ptrIiEEJPdEEEvT0_iT1_T2_DpNS2_10kernel_argIT3_EE_param_4];
	ld.param.u64 	%rd23, [_ZN3cub18CUB_300001_SM_10006detail9transform16transform_kernelINS2_10policy_hubILb1EN4cuda3std3__45tupleIJN6thrust24THRUST_300001_SM_1000_NS7pointerIdNSA_8cuda_cub3tagENSA_11use_defaultESE_EEEEEE10policy1000ElNS7_10__identityENSA_10device_ptrIiEEJPdEEEvT0_iT1_T2_DpNS2_10kernel_argIT3_EE_param_3];
	ld.param.u32 	%r47, [_ZN3cub18CUB_300001_SM_10006detail9transform16transform_kernelINS2_10policy_hubILb1EN4cuda3std3__45tupleIJN6thrust24THRUST_300001_SM_1000_NS7pointerIdNSA_8cuda_cub3tagENSA_11use_defaultESE_EEEEEE10policy1000ElNS7_10__identityENSA_10device_ptrIiEEJPdEEEvT0_iT1_T2_DpNS2_10kernel_argIT3_EE_param_1];
	cvta.to.global.u64 	%rd1, %rd23;
	cvta.to.global.u64 	%rd2, %rd22;
	shl.b32 	%r1, %r47, 7;
	mov.u32 	%r48, %ctaid.x;
	cvt.u64.u32 	%rd24, %r48;
	cvt.s64.s32 	%rd25, %r1;
	mul.lo.s64 	%rd3, %rd25, %rd24;
	sub.s64 	%rd26, %rd21, %rd3;
	min.s64 	%rd27, %rd26, %rd25;
	cvt.u32.u64 	%r2, %rd27;
	shl.b32 	%r3, %r2, 3;
	mov.u32 	%r4, %tid.x;
	shl.b32 	%r113, %r4, 7;
	setp.ge.s32 	%p1, %r113, %r3;
	@%p1 bra 	$L__BB4_3;
	shl.b64 	%rd28, %rd3, 3;
	add.s64 	%rd29, %rd2, %rd28;
	mul.wide.u32 	%rd30, %r4, 128;
	add.s64 	%rd94, %rd29, %rd30;
$L__BB4_2:
	.pragma "nounroll";
	// begin inline asm
	prefetch.global.L2 [%rd94];
	// end inline asm
	add.s32 	%r113, %r113, 16384;
	add.s64 	%rd94, %rd94, 16384;
	setp.lt.s32 	%p2, %r113, %r3;
	@%p2 bra 	$L__BB4_2;
$L__BB4_3:
	shl.b64 	%rd32, %rd3, 3;
	add.s64 	%rd7, %rd2, %rd32;
	shl.b64 	%rd33, %rd3, 2;
	add.s64 	%rd8, %rd1, %rd33;
	setp.eq.s32 	%p3, %r1, %r2;
	@%p3 bra 	$L__BB4_45;
	setp.lt.s32 	%p4, %r47, 1;
	@%p4 bra 	$L__BB4_58;
	and.b32  	%r8, %r47, 7;
	setp.lt.u32 	%p5, %r47, 8;
	mov.b32 	%r122, 0;
	@%p5 bra 	$L__BB4_24;
	and.b32  	%r122, %r47, 2147483640;
	mov.b32 	%r116, 0;
$L__BB4_7:
	.pragma "nounroll";
	shl.b32 	%r51, %r116, 7;
	add.s32 	%r19, %r51, %r4;
	setp.ge.s32 	%p6, %r19, %r2;
	@%p6 bra 	$L__BB4_9;
	mul.wide.u32 	%rd34, %r19, 8;
	add.s64 	%rd35, %rd7, %rd34;
	ld.global.f64 	%fd1, [%rd35];
	cvt.rzi.s32.f64 	%r52, %fd1;
	mul.wide.u32 	%rd36, %r19, 4;
	add.s64 	%rd37, %rd8, %rd36;
	st.global.u32 	[%rd37], %r52;
$L__BB4_9:
	add.s32 	%r53, %r19, 128;
	setp.ge.s32 	%p7, %r53, %r2;
	mul.wide.s32 	%rd38, %r53, 8;
	add.s64 	%rd17, %rd7, %rd38;
	mul.wide.s32 	%rd39, %r53, 4;
	add.s64 	%rd18, %rd8, %rd39;
	@%p7 bra 	$L__BB4_11;
	ld.global.f64 	%fd2, [%rd17];
	cvt.rzi.s32.f64 	%r54, %fd2;
	st.global.u32 	[%rd18], %r54;
$L__BB4_11:
	add.s32 	%r55, %r19, 256;
	setp.ge.s32 	%p8, %r55, %r2;
	@%p8 bra 	$L__BB4_13;
	ld.global.f64 	%fd3, [%rd17+1024];
	cvt.rzi.s32.f64 	%r56, %fd3;
	st.global.u32 	[%rd18+512], %r56;
$L__BB4_13:
	add.s32 	%r57, %r19, 384;
	setp.ge.s32 	%p9, %r57, %r2;
	@%p9 bra 	$L__BB4_15;
	ld.global.f64 	%fd4, [%rd17+2048];
	cvt.rzi.s32.f64 	%r58, %fd4;
	st.global.u32 	[%rd18+1024], %r58;
$L__BB4_15:
	add.s32 	%r59, %r19, 512;
	setp.ge.s32 	%p10, %r59, %r2;
	@%p10 bra 	$L__BB4_17;
	ld.global.f64 	%fd5, [%rd17+3072];
	cvt.rzi.s32.f64 	%r60, %fd5;
	st.global.u32 	[%rd18+1536], %r60;
$L__BB4_17:
	add.s32 	%r61, %r19, 640;
	setp.ge.s32 	%p11, %r61, %r2;
	@%p11 bra 	$L__BB4_19;
	ld.global.f64 	%fd6, [%rd17+4096];
	cvt.rzi.s32.f64 	%r62, %fd6;
	st.global.u32 	[%rd18+2048], %r62;
$L__BB4_19:
	add.s32 	%r63, %r19, 768;
	setp.ge.s32 	%p12, %r63, %r2;
	@%p12 bra 	$L__BB4_21;
	ld.global.f64 	%fd7, [%rd17+5120];
	cvt.rzi.s32.f64 	%r64, %fd7;
	st.global.u32 	[%rd18+2560], %r64;
$L__BB4_21:
	add.s32 	%r65, %r19, 896;
	setp.ge.s32 	%p13, %r65, %r2;
	@%p13 bra 	$L__BB4_23;
	ld.global.f64 	%fd8, [%rd17+6144];
	cvt.rzi.s32.f64 	%r66, %fd8;
	st.global.u32 	[%rd18+3072], %r66;
$L__BB4_23:
	add.s32 	%r116, %r116, 8;
	setp.eq.s32 	%p14, %r116, %r122;
	@%p14 bra 	$L__BB4_24;
	bra.uni 	$L__BB4_7;
$L__BB4_24:
	setp.eq.s32 	%p15, %r8, 0;
	@%p15 bra 	$L__BB4_58;
	and.b32  	%r35, %r47, 3;
	setp.lt.u32 	%p16, %r8, 4;
	@%p16 bra 	$L__BB4_35;
	shl.b32 	%r67, %r122, 7;
	add.s32 	%r36, %r67, %r4;
	setp.ge.s32 	%p17, %r36, %r2;
	@%p17 bra 	$L__BB4_28;
	mul.wide.s32 	%rd40, %r36, 8;
	add.s64 	%rd41, %rd7, %rd40;
	ld.global.f64 	%fd9, [%rd41];
	cvt.rzi.s32.f64 	%r68, %fd9;
	mul.wide.s32 	%rd42, %r36, 4;
	add.s64 	%rd43, %rd8, %rd42;
	st.global.u32 	[%rd43], %r68;
$L__BB4_28:
	add.s32 	%r37, %r36, 128;
	setp.ge.s32 	%p18, %r37, %r2;
	@%p18 bra 	$L__BB4_30;
	mul.wide.s32 	%rd44, %r37, 8;
	add.s64 	%rd45, %rd7, %rd44;
	ld.global.f64 	%fd10, [%rd45];
	cvt.rzi.s32.f64 	%r69, %fd10;
	mul.wide.s32 	%rd46, %r37, 4;
	add.s64 	%rd47, %rd8, %rd46;
	st.global.u32 	[%rd47], %r69;
$L__BB4_30:
	add.s32 	%r38, %r36, 256;
	setp.ge.s32 	%p19, %r38, %r2;
	@%p19 bra 	$L__BB4_32;
	mul.wide.s32 	%rd48, %r38, 8;
	add.s64 	%rd49, %rd7, %rd48;
	ld.global.f64 	%fd11, [%rd49];
	cvt.rzi.s32.f64 	%r70, %fd11;
	mul.wide.s32 	%rd50, %r38, 4;
	add.s64 	%rd51, %rd8, %rd50;
	st.global.u32 	[%rd51], %r70;
$L__BB4_32:
	add.s32 	%r39, %r36, 384;
	setp.ge.s32 	%p20, %r39, %r2;
	@%p20 bra 	$L__BB4_34;
	mul.wide.s32 	%rd52, %r39, 8;
	add.s64 	%rd53, %rd7, %rd52;
	ld.global.f64 	%fd12, [%rd53];
	cvt.rzi.s32.f64 	%r71, %fd12;
	mul.wide.s32 	%rd54, %r39, 4;
	add.s64 	%rd55, %rd8, %rd54;
	st.global.u32 	[%rd55], %r71;
$L__BB4_34:
	add.s32 	%r122, %r122, 4;
$L__BB4_35:
	setp.eq.s32 	%p21, %r35, 0;
	@%p21 bra 	$L__BB4_58;
	setp.eq.s32 	%p22, %r35, 1;
	@%p22 bra 	$L__BB4_42;
	shl.b32 	%r72, %r122, 7;
	add.s32 	%r42, %r72, %r4;
	setp.ge.s32 	%p23, %r42, %r2;
	@%p23 bra 	$L__BB4_39;
	mul.wide.s32 	%rd56, %r42, 8;
	add.s64 	%rd57, %rd7, %rd56;
	ld.global.f64 	%fd13, [%rd57];
	cvt.rzi.s32.f64 	%r73, %fd13;
	mul.wide.s32 	%rd58, %r42, 4;
	add.s64 	%rd59, %rd8, %rd58;
	st.global.u32 	[%rd59], %r73;
$L__BB4_39:
	add.s32 	%r43, %r42, 128;
	setp.ge.s32 	%p24, %r43, %r2;
	@%p24 bra 	$L__BB4_41;
	mul.wide.s32 	%rd60, %r43, 8;
	add.s64 	%rd61, %rd7, %rd60;
	ld.global.f64 	%fd14, [%rd61];
	cvt.rzi.s32.f64 	%r74, %fd14;
	mul.wide.s32 	%rd62, %r43, 4;
	add.s64 	%rd63, %rd8, %rd62;
	st.global.u32 	[%rd63], %r74;
$L__BB4_41:
	add.s32 	%r122, %r122, 2;
$L__BB4_42:
	and.b32  	%r75, %r47, 1;
	setp.eq.b32 	%p25, %r75, 1;
	not.pred 	%p26, %p25;
	@%p26 bra 	$L__BB4_58;
	shl.b32 	%r76, %r122, 7;
	add.s32 	%r46, %r76, %r4;
	setp.ge.s32 	%p27, %r46, %r2;
	@%p27 bra 	$L__BB4_58;
	mul.wide.s32 	%rd64, %r46, 8;
	add.s64 	%rd65, %rd7, %rd64;
	ld.global.f64 	%fd15, [%rd65];
	cvt.rzi.s32.f64 	%r77, %fd15;
	mul.wide.s32 	%rd66, %r46, 4;
	add.s64 	%rd67, %rd8, %rd66;
	st.global.u32 	[%rd67], %r77;
	bra.uni 	$L__BB4_58;
$L__BB4_45:
	setp.lt.s32 	%p28, %r47, 1;
	@%p28 bra 	$L__BB4_58;
	and.b32  	%r10, %r47, 15;
	setp.lt.u32 	%p29, %r47, 16;
	mov.b32 	%r118, 0;
	@%p29 bra 	$L__BB4_49;
	and.b32  	%r118, %r47, 2147483632;
	neg.s32 	%r115, %r118;
	add.s64 	%rd69, %rd32, %rd2;
	add.s64 	%rd9, %rd69, 3072;
	add.s32 	%r114, %r4, 1152;
	add.s64 	%rd71, %rd33, %rd1;
	add.s64 	%rd10, %rd71, 1536;
	mul.wide.u32 	%rd72, %r4, 4;
	add.s64 	%rd73, %rd71, %rd72;
	add.s64 	%rd96, %rd73, 2048;
	mul.wide.u32 	%rd74, %r4, 8;
	add.s64 	%rd75, %rd69, %rd74;
	add.s64 	%rd95, %rd75, 4096;
$L__BB4_48:
	.pragma "nounroll";
	mul.wide.s32 	%rd76, %r114, 8;
	add.s64 	%rd77, %rd9, %rd76;
	mul.wide.s32 	%rd78, %r114, 4;
	add.s64 	%rd79, %rd10, %rd78;
	ld.global.f64 	%fd16, [%rd95+-4096];
	cvt.rzi.s32.f64 	%r79, %fd16;
	st.global.u32 	[%rd96+-2048], %r79;
	ld.global.f64 	%fd17, [%rd95+-3072];
	cvt.rzi.s32.f64 	%r80, %fd17;
	st.global.u32 	[%rd96+-1536], %r80;
	ld.global.f64 	%fd18, [%rd95+-2048];
	cvt.rzi.s32.f64 	%r81, %fd18;
	st.global.u32 	[%rd96+-1024], %r81;
	ld.global.f64 	%fd19, [%rd95+-1024];
	cvt.rzi.s32.f64 	%r82, %fd19;
	st.global.u32 	[%rd96+-512], %r82;
	ld.global.f64 	%fd20, [%rd95];
	cvt.rzi.s32.f64 	%r83, %fd20;
	st.global.u32 	[%rd96], %r83;
	ld.global.f64 	%fd21, [%rd95+1024];
	cvt.rzi.s32.f64 	%r84, %fd21;
	st.global.u32 	[%rd96+512], %r84;
	ld.global.f64 	%fd22, [%rd95+2048];
	cvt.rzi.s32.f64 	%r85, %fd22;
	st.global.u32 	[%rd96+1024], %r85;
	ld.global.f64 	%fd23, [%rd95+3072];
	cvt.rzi.s32.f64 	%r86, %fd23;
	st.global.u32 	[%rd96+1536], %r86;
	ld.global.f64 	%fd24, [%rd95+4096];
	cvt.rzi.s32.f64 	%r87, %fd24;
	st.global.u32 	[%rd96+2048], %r87;
	ld.global.f64 	%fd25, [%rd77+-3072];
	cvt.rzi.s32.f64 	%r88, %fd25;
	st.global.u32 	[%rd79+-1536], %r88;
	ld.global.f64 	%fd26, [%rd77+-2048];
	cvt.rzi.s32.f64 	%r89, %fd26;
	st.global.u32 	[%rd79+-1024], %r89;
	ld.global.f64 	%fd27, [%rd77+-1024];
	cvt.rzi.s32.f64 	%r90, %fd27;
	st.global.u32 	[%rd79+-512], %r90;
	ld.global.f64 	%fd28, [%rd77];
	cvt.rzi.s32.f64 	%r91, %fd28;
	st.global.u32 	[%rd79], %r91;
	ld.global.f64 	%fd29, [%rd77+1024];
	cvt.rzi.s32.f64 	%r92, %fd29;
	st.global.u32 	[%rd79+512], %r92;
	ld.global.f64 	%fd30, [%rd77+2048];
	cvt.rzi.s32.f64 	%r93, %fd30;
	st.global.u32 	[%rd79+1024], %r93;
	ld.global.f64 	%fd31, [%rd77+3072];
	cvt.rzi.s32.f64 	%r94, %fd31;
	st.global.u32 	[%rd79+1536], %r94;
	add.s32 	%r115, %r115, 16;
	add.s32 	%r114, %r114, 2048;
	add.s64 	%rd96, %rd96, 8192;
	add.s64 	%rd95, %rd95, 16384;
	setp.eq.s32 	%p30, %r115, 0;
	@%p30 bra 	$L__BB4_49;
	bra.uni 	$L__BB4_48;
$L__BB4_49:
	setp.eq.s32 	%p31, %r10, 0;
	@%p31 bra 	$L__BB4_58;
	and.b32  	%r22, %r47, 7;
	setp.lt.u32 	%p32, %r10, 8;
	@%p32 bra 	$L__BB4_52;
	shl.b32 	%r95, %r118, 7;
	add.s32 	%r96, %r95, %r4;
	mul.wide.s32 	%rd80, %r96, 8;
	add.s64 	%rd81, %rd7, %rd80;
	ld.global.f64 	%fd32, [%rd81];
	cvt.rzi.s32.f64 	%r97, %fd32;
	mul.wide.s32 	%rd82, %r96, 4;
	add.s64 	%rd83, %rd8, %rd82;
	st.global.u32 	[%rd83], %r97;
	ld.global.f64 	%fd33, [%rd81+1024];
	cvt.rzi.s32.f64 	%r98, %fd33;
	st.global.u32 	[%rd83+512], %r98;
	ld.global.f64 	%fd34, [%rd81+2048];
	cvt.rzi.s32.f64 	%r99, %fd34;
	st.global.u32 	[%rd83+1024], %r99;
	ld.global.f64 	%fd35, [%rd81+3072];
	cvt.rzi.s32.f64 	%r100, %fd35;
	st.global.u32 	[%rd83+1536], %r100;
	ld.global.f64 	%fd36, [%rd81+4096];
	cvt.rzi.s32.f64 	%r101, %fd36;
	st.global.u32 	[%rd83+2048], %r101;
	ld.global.f64 	%fd37, [%rd81+5120];
	cvt.rzi.s32.f64 	%r102, %fd37;
	st.global.u32 	[%rd83+2560], %r102;
	ld.global.f64 	%fd38, [%rd81+6144];
	cvt.rzi.s32.f64 	%r103, %fd38;
	st.global.u32 	[%rd83+3072], %r103;
	ld.global.f64 	%fd39, [%rd81+7168];
	cvt.rzi.s32.f64 	%r104, %fd39;
	st.global.u32 	[%rd83+3584], %r104;
	add.s32 	%r118, %r118, 8;
$L__BB4_52:
	setp.eq.s32 	%p33, %r22, 0;
	@%p33 bra 	$L__BB4_58;
	and.b32  	%r25, %r47, 3;
	setp.lt.u32 	%p34, %r22, 4;
	@%p34 bra 	$L__BB4_55;
	shl.b32 	%r105, %r118, 7;
	add.s32 	%r106, %r105, %r4;
	mul.wide.s32 	%rd84, %r106, 8;
	add.s64 	%rd85, %rd7, %rd84;
	ld.global.f64 	%fd40, [%rd85];
	cvt.rzi.s32.f64 	%r107, %fd40;
	mul.wide.s32 	%rd86, %r106, 4;
	add.s64 	%rd87, %rd8, %rd86;
	st.global.u32 	[%rd87], %r107;
	ld.global.f64 	%fd41, [%rd85+1024];
	cvt.rzi.s32.f64 	%r108, %fd41;
	st.global.u32 	[%rd87+512], %r108;
	ld.global.f64 	%fd42, [%rd85+2048];
	cvt.rzi.s32.f64 	%r109, %fd42;
	st.global.u32 	[%rd87+1024], %r109;
	ld.global.f64 	%fd43, [%rd85+3072];
	cvt.rzi.s32.f64 	%r110, %fd43;
	st.global.u32 	[%rd87+1536], %r110;
	add.s32 	%r118, %r118, 4;
$L__BB4_55:
	setp.eq.s32 	%p35, %r25, 0;
	@%p35 bra 	$L__BB4_58;
	shl.b64 	%rd88, %rd3, 2;
	add.s64 	%rd19, %rd1, %rd88;
	shl.b32 	%r111, %r118, 7;
	add.s32 	%r121, %r4, %r111;
	shl.b64 	%rd89, %rd3, 3;
	add.s64 	%rd20, %rd2, %rd89;
	neg.s32 	%r120, %r25;
$L__BB4_57:
	.pragma "nounroll";
	mul.wide.s32 	%rd90, %r121, 4;
	add.s64 	%rd91, %rd19, %rd90;
	mul.wide.s32 	%rd92, %r121, 8;
	add.s64 	%rd93, %rd20, %rd92;
	ld.global.f64 	%fd44, [%rd93];
	cvt.rzi.s32.f64 	%r112, %fd44;
	st.global.u32 	[%rd91], %r112;
	add.s32 	%r121, %r121, 128;
	add.s32 	%r120, %r120, 1;
	setp.eq.s32 	%p36, %r120, 0;
	@%p36 bra 	$L__BB4_58;
	bra.uni 	$L__BB4_57;
$L__BB4_58:
	ret;

}
.func  (.param .b64 func_retval0) __internal_accurate_pow(
	.param .b64 __internal_accurate_pow_param_0
)
{
	.reg .pred 	%p<8>;
	.reg .b32 	%r<49>;
	.reg .b32 	%f<3>;
	.reg .b64 	%fd<109>;

	ld.param.f64 	%fd10, [__internal_accurate_pow_param_0];
	{
	.reg .b32 %temp; 
	mov.b64 	{%temp, %r46}, %fd10;
	}
	{
	.reg .b32 %temp; 
	mov.b64 	{%r45, %temp}, %fd10;
	}
	shr.u32 	%r47, %r46, 20;
	setp.gt.u32 	%p1, %r46, 1048575;
	@%p1 bra 	$L__BB5_2;
	mul.f64 	%fd11, %fd10, 0d4350000000000000;
	{
	.reg .b32 %temp; 
	mov.b64 	{%temp, %r46}, %fd11;
	}
	{
	.reg .b32 %temp; 
	mov.b64 	{%r45, %temp}, %fd11;
	}
	shr.u32 	%r16, %r46, 20;
	add.s32 	%r47, %r16, -54;
$L__BB5_2:
	add.s32 	%r48, %r47, -1023;
	and.b32  	%r17, %r46, -2146435073;
	or.b32  	%r18, %r17, 1072693248;
	mov.b64 	%fd107, {%r45, %r18};
	setp.lt.u32 	%p2, %r18, 1073127583;
	@%p2 bra 	$L__BB5_4;
	{
	.reg .b32 %temp; 
	mov.b64 	{%r19, %temp}, %fd107;
	}
	{
	.reg .b32 %temp; 
	mov.b64 	{%temp, %r20}, %fd107;
	}
	add.s32 	%r21, %r20, -1048576;
	mov.b64 	%fd107, {%r19, %r21};
	add.s32 	%r48, %r47, -1022;
$L__BB5_4:
	add.f64 	%fd12, %fd107, 0dBFF0000000000000;
	add.f64 	%fd13, %fd107, 0d3FF0000000000000;
	rcp.approx.ftz.f64 	%fd14, %fd13;
	neg.f64 	%fd15, %fd13;
	fma.rn.f64 	%fd16, %fd15, %fd14, 0d3FF0000000000000;
	fma.rn.f64 	%fd17, %fd16, %fd16, %fd16;
	fma.rn.f64 	%fd18, %fd17, %fd14, %fd14;
	mul.f64 	%fd19, %fd12, %fd18;
	fma.rn.f64 	%fd20, %fd12, %fd18, %fd19;
	mul.f64 	%fd21, %fd20, %fd20;
	fma.rn.f64 	%fd22, %fd21, 0d3EB0F5FF7D2CAFE2, 0d3ED0F5D241AD3B5A;
	fma.rn.f64 	%fd23, %fd22, %fd21, 0d3EF3B20A75488A3F;
	fma.rn.f64 	%fd24, %fd23, %fd21, 0d3F1745CDE4FAECD5;
	fma.rn.f64 	%fd25, %fd24, %fd21, 0d3F3C71C7258A578B;
	fma.rn.f64 	%fd26, %fd25, %fd21, 0d3F6249249242B910;
	fma.rn.f64 	%fd27, %fd26, %fd21, 0d3F89999999999DFB;
	sub.f64 	%fd28, %fd12, %fd20;
	add.f64 	%fd29, %fd28, %fd28;
	neg.f64 	%fd30, %fd20;
	fma.rn.f64 	%fd31, %fd30, %fd12, %fd29;
	mul.f64 	%fd32, %fd18, %fd31;
	fma.rn.f64 	%fd33, %fd21, %fd27, 0d3FB5555555555555;
	mov.f64 	%fd34, 0d3FB5555555555555;
	sub.f64 	%fd35, %fd34, %fd33;
	fma.rn.f64 	%fd36, %fd21, %fd27, %fd35;
	add.f64 	%fd37, %fd36, 0dBC46A4CB00B9E7B0;
	add.f64 	%fd38, %fd33, %fd37;
	sub.f64 	%fd39, %fd33, %fd38;
	add.f64 	%fd40, %fd37, %fd39;
	mul.rn.f64 	%fd41, %fd20, %fd20;
	neg.f64 	%fd42, %fd41;
	fma.rn.f64 	%fd43, %fd20, %fd20, %fd42;
	{
	.reg .b32 %temp; 
	mov.b64 	{%r22, %temp}, %fd32;
	}
	{
	.reg .b32 %temp; 
	mov.b64 	{%temp, %r23}, %fd32;
	}
	add.s32 	%r24, %r23, 1048576;
	mov.b64 	%fd44, {%r22, %r24};
	fma.rn.f64 	%fd45, %fd20, %fd44, %fd43;
	mul.rn.f64 	%fd46, %fd41, %fd20;
	neg.f64 	%fd47, %fd46;
	fma.rn.f64 	%fd48, %fd41, %fd20, %fd47;
	fma.rn.f64 	%fd49, %fd41, %fd32, %fd48;
	fma.rn.f64 	%fd50, %fd45, %fd20, %fd49;
	mul.rn.f64 	%fd51, %fd38, %fd46;
	neg.f64 	%fd52, %fd51;
	fma.rn.f64 	%fd53, %fd38, %fd46, %fd52;
	fma.rn.f64 	%fd54, %fd38, %fd50, %fd53;
	fma.rn.f64 	%fd55, %fd40, %fd46, %fd54;
	add.f64 	%fd56, %fd51, %fd55;
	sub.f64 	%fd57, %fd51, %fd56;
	add.f64 	%fd58, %fd55, %fd57;
	add.f64 	%fd59, %fd20, %fd56;
	sub.f64 	%fd60, %fd20, %fd59;
	add.f64 	%fd61, %fd56, %fd60;
	add.f64 	%fd62, %fd58, %fd61;
	add.f64 	%fd63, %fd32, %fd62;
	add.f64 	%fd64, %fd59, %fd63;
	sub.f64 	%fd65, %fd59, %fd64;
	add.f64 	%fd66, %fd63, %fd65;
	xor.b32  	%r25, %r48, -2147483648;
	mov.b32 	%r26, 1127219200;
	mov.b64 	%fd67, {%r25, %r26};
	mov.b32 	%r27, -2147483648;
	mov.b64 	%fd68, {%r27, %r26};
	sub.f64 	%fd69, %fd67, %fd68;
	fma.rn.f64 	%fd70, %fd69, 0d3FE62E42FEFA39EF, %fd64;
	fma.rn.f64 	%fd71, %fd69, 0dBFE62E42FEFA39EF, %fd70;
	sub.f64 	%fd72, %fd71, %fd64;
	sub.f64 	%fd73, %fd66, %fd72;
	fma.rn.f64 	%fd74, %fd69, 0d3C7ABC9E3B39803F, %fd73;
	add.f64 	%fd75, %fd70, %fd74;
	sub.f64 	%fd76, %fd70, %fd75;
	add.f64 	%fd77, %fd74, %fd76;
	mov.f64 	%fd78, 0d4000000000000000;
	{
	.reg .b32 %temp; 
	mov.b64 	{%temp, %r28}, %fd78;
	}
	{
	.reg .b32 %temp; 
	mov.b64 	{%r29, %temp}, %fd78;
	}
	shl.b32 	%r30, %r28, 1;
	setp.gt.u32 	%p3, %r30, -33554433;
	and.b32  	%r31, %r28, -15728641;
	selp.b32 	%r32, %r31, %r28, %p3;
	mov.b64 	%fd79, {%r29, %r32};
	mul.rn.f64 	%fd80, %fd75, %fd79;
	neg.f64 	%fd81, %fd80;
	fma.rn.f64 	%fd82, %fd75, %fd79, %fd81;
	fma.rn.f64 	%fd83, %fd77, %fd79, %fd82;
	add.f64 	%fd4, %fd80, %fd83;
	sub.f64 	%fd84, %fd80, %fd4;
	add.f64 	%fd5, %fd83, %fd84;
	fma.rn.f64 	%fd85, %fd4, 0d3FF71547652B82FE, 0d4338000000000000;
	{
	.reg .b32 %temp; 
	mov.b64 	{%r13, %temp}, %fd85;
	}
	mov.f64 	%fd86, 0dC338000000000000;
	add.rn.f64 	%fd87, %fd85, %fd86;
	fma.rn.f64 	%fd88, %fd87, 0dBFE62E42FEFA39EF, %fd4;
	fma.rn.f64 	%fd89, %fd87, 0dBC7ABC9E3B39803F, %fd88;
	fma.rn.f64 	%fd90, %fd89, 0d3E5ADE1569CE2BDF, 0d3E928AF3FCA213EA;
	fma.rn.f64 	%fd91, %fd90, %fd89, 0d3EC71DEE62401315;
	fma.rn.f64 	%fd92, %fd91, %fd89, 0d3EFA01997C89EB71;
	fma.rn.f64 	%fd93, %fd92, %fd89, 0d3F2A01A014761F65;
	fma.rn.f64 	%fd94, %fd93, %fd89, 0d3F56C16C1852B7AF;
	fma.rn.f64 	%fd95, %fd94, %fd89, 0d3F81111111122322;
	fma.rn.f64 	%fd96, %fd95, %fd89, 0d3FA55555555502A1;
	fma.rn.f64 	%fd97, %fd96, %fd89, 0d3FC5555555555511;
	fma.rn.f64 	%fd98, %fd97, %fd89, 0d3FE000000000000B;
	fma.rn.f64 	%fd99, %fd98, %fd89, 0d3FF0000000000000;
	fma.rn.f64 	%fd100, %fd99, %fd89, 0d3FF0000000000000;
	{
	.reg .b32 %temp; 
	mov.b64 	{%r14, %temp}, %fd100;
	}
	{
	.reg .b32 %temp; 
	mov.b64 	{%temp, %r15}, %fd100;
	}
	shl.b32 	%r33, %r13, 20;
	add.s32 	%r34, %r33, %r15;
	mov.b64 	%fd108, {%r14, %r34};
	{
	.reg .b32 %temp; 
	mov.b64 	{%temp, %r35}, %fd4;
	}
	mov.b32 	%f2, %r35;
	abs.f32 	%f1, %f2;
	setp.lt.f32 	%p4, %f1, 0f4086232B;
	@%p4 bra 	$L__BB5_7;
	setp.lt.f64 	%p5, %fd4, 0d0000000000000000;
	add.f64 	%fd101, %fd4, 0d7FF0000000000000;
	selp.f64 	%fd108, 0d0000000000000000, %fd101, %p5;
	setp.geu.f32 	%p6, %f1, 0f40874800;
	@%p6 bra 	$L__BB5_7;
	shr.u32 	%r36, %r13, 31;
	add.s32 	%r37, %r13, %r36;
	shr.s32 	%r38, %r37, 1;
	shl.b32 	%r39, %r38, 20;
	add.s32 	%r40, %r15, %r39;
	mov.b64 	%fd102, {%r14, %r40};
	sub.s32 	%r41, %r13, %r38;
	shl.b32 	%r42, %r41, 20;
	add.s32 	%r43, %r42, 1072693248;
	mov.b32 	%r44, 0;
	mov.b64 	%fd103, {%r44, %r43};
	mul.f64 	%fd108, %fd103, %fd102;
$L__BB5_7:
	abs.f64 	%fd104, %fd108;
	setp.eq.f64 	%p7, %fd104, 0d7FF0000000000000;
	fma.rn.f64 	%fd105, %fd108, %fd5, %fd108;
	selp.f64 	%fd106, %fd108, %fd105, %p7;
	st.param.f64 	[func_retval0], %fd106;
	ret;

}


// ===== COMPILED SASS (sm_100) =====

	.target	sm_100

	.elftype	@"ET_EXEC"


//--------------------- .note.nv.tkinfo           --------------------------
	.section	.note.nv.tkinfo,"",@"SHT_NOTE"
	.sectionflags	@"SHF_NOTE_NV_TKINFO"
	.tkinfo
        /*0018*/ 	.word	0x00000002
        /*0030*/ 	.string	""
        /*0030*/ 	.string	"ptxas"
        /*0030*/ 	.string	"Cuda compilation tools, release 13.0, V13.0.88"
        /*0030*/ 	.string	"Build cuda_13.0.r13.0/compiler.36424714_0"
        /*0030*/ 	.string	"-arch sm_100 -m 64 "



//--------------------- .note.nv.cuinfo           --------------------------
	.section	.note.nv.cuinfo,"",@"SHT_NOTE"
	.sectionflags	@"SHF_NOTE_NV_CUINFO"
        /*0018*/ 	.short	0x0002
        /*001a*/ 	.short	0x0064
        /*001c*/ 	.short	0x0082
	.zero		2


//--------------------- .nv.info                  --------------------------
	.section	.nv.info,"",@"SHT_CUDA_INFO"
	.align	4


	//----- nvinfo : EIATTR_REGCOUNT
	.align		4
        /*0000*/ 	.byte	0x04, 0x2f
        /*0002*/ 	.short	(.L_54 - .L_53)
	.align		4
.L_53:
        /*0004*/ 	.word	index@(_Z10calc_distsPdS_S_i)
        /*0008*/ 	.word	0x0000001e


	//----- nvinfo : EIATTR_FRAME_SIZE
	.align		4
.L_54:
        /*000c*/ 	.byte	0x04, 0x11
        /*000e*/ 	.short	(.L_56 - .L_55)
	.align		4
.L_55:
        /*0010*/ 	.word	index@($_Z10calc_distsPdS_S_i$__internal_accurate_pow)
        /*0014*/ 	.word	0x00000000


	//----- nvinfo : EIATTR_FRAME_SIZE
	.align		4
.L_56:
        /*0018*/ 	.byte	0x04, 0x11
        /*001a*/ 	.short	(.L_58 - .L_57)
	.align		4
.L_57:
        /*001c*/ 	.word	index@($__internal_0_$__cuda_sm20_dsqrt_rn_f64_mediumpath_v1)
        /*0020*/ 	.word	0x00000000


	//----- nvinfo : EIATTR_FRAME_SIZE
	.align		4
.L_58:
        /*0024*/ 	.byte	0x04, 0x11
        /*0026*/ 	.short	(.L_60 - .L_59)
	.align		4
.L_59:
        /*0028*/ 	.word	index@(_Z10calc_distsPdS_S_i)
        /*002c*/ 	.word	0x00000000


	//----- nvinfo : EIATTR_REGCOUNT
	.align		4
.L_60:
        /*0030*/ 	.byte	0x04, 0x2f
        /*0032*/ 	.short	(.L_62 - .L_61)
	.align		4
.L_61:
        /*0034*/ 	.word	index@(_Z10shuff_vecsPdS_Pii)
        /*0038*/ 	.word	0x00000020


	//----- nvinfo : EIATTR_FRAME_SIZE
	.align		4
.L_62:
        /*003c*/ 	.byte	0x04, 0x11
        /*003e*/ 	.short	(.L_64 - .L_63)
	.align		4
.L_63:
        /*0040*/ 	.word	index@(_Z10shuff_vecsPdS_Pii)
        /*0044*/ 	.word	0x00000038


	//----- nvinfo : EIATTR_REGCOUNT
	.align		4
.L_64:
        /*0048*/ 	.byte	0x04, 0x2f
        /*004a*/ 	.short	(.L_66 - .L_65)
	.align		4
.L_65:
        /*004c*/ 	.word	index@(_ZN3cub18CUB_300001_SM_10006detail11EmptyKernelIvEEvv)
        /*0050*/ 	.word	0x00000004


	//----- nvinfo : EIATTR_FRAME_SIZE
	.align		4
.L_66:
        /*0054*/ 	.byte	0x04, 0x11
        /*0056*/ 	.short	(.L_68 - .L_67)
	.align		4
.L_67:
        /*0058*/ 	.word	index@(_ZN3cub18CUB_300001_SM_10006detail11EmptyKernelIvEEvv)
        /*005c*/ 	.word	0x00000000


	//----- nvinfo : EIATTR_REGCOUNT
	.align		4
.L_68:
        /*0060*/ 	.byte	0x04, 0x2f
        /*0062*/ 	.short	(.L_70 - .L_69)
	.align		4
.L_69:
        /*0064*/ 	.word	index@(_ZN3cub18CUB_300001_SM_10006detail9transform16transform_kernelINS2_10policy_hubILb1EN4cuda3std3__45tupleIJN6thrust24THRUST_300001_SM_1000_NS7pointerIdNSA_8cuda_cub3tagENSA_11use_defaultESE_EEEEEE10policy1000EiNS7_10__identityENSA_10device_ptrIiEEJPdEEEvT0_iT1_T2_DpNS2_10kernel_argIT3_EE)
        /*0068*/ 	.word	0x00000020


	//----- nvinfo : EIATTR_FRAME_SIZE
	.align		4
.L_70:
        /*006c*/ 	.byte	0x04, 0x11
        /*006e*/ 	.short	(.L_72 - .L_71)
	.align		4
.L_71:
        /*0070*/ 	.word	index@(_ZN3cub18CUB_300001_SM_10006detail9transform16transform_kernelINS2_10policy_hubILb1EN4cuda3std3__45tupleIJN6thrust24THRUST_300001_SM_1000_NS7pointerIdNSA_8cuda_cub3tagENSA_11use_defaultESE_EEEEEE10policy1000EiNS7_10__identityENSA_10device_ptrIiEEJPdEEEvT0_iT1_T2_DpNS2_10kernel_argIT3_EE)
        /*0074*/ 	.word	0x00000000


	//----- nvinfo : EIATTR_REGCOUNT
	.align		4
.L_72:
        /*0078*/ 	.byte	0x04, 0x2f
        /*007a*/ 	.short	(.L_74 - .L_73)
	.align		4
.L_73:
        /*007c*/ 	.word	index@(_ZN3cub18CUB_300001_SM_10006detail9transform16transform_kernelINS2_10policy_hubILb1EN4cuda3std3__45tupleIJN6thrust24THRUST_300001_SM_1000_NS7pointerIdNSA_8cuda_cub3tagENSA_11use_defaultESE_EEEEEE10policy1000ElNS7_10__identityENSA_10device_ptrIiEEJPdEEEvT0_iT1_T2_DpNS2_10kernel_argIT3_EE)
        /*0080*/ 	.word	0x00000020


	//----- nvinfo : EIATTR_FRAME_SIZE
	.align		4
.L_74:
        /*0084*/ 	.byte	0x04, 0x11
        /*0086*/ 	.short	(.L_76 - .L_75)
	.align		4
.L_75:
        /*0088*/ 	.word	index@(_ZN3cub18CUB_300001_SM_10006detail9transform16transform_kernelINS2_10policy_hubILb1EN4cuda3std3__45tupleIJN6thrust24THRUST_300001_SM_1000_NS7pointerIdNSA_8cuda_cub3tagENSA_11use_defaultESE_EEEEEE10policy1000ElNS7_10__identityENSA_10device_ptrIiEEJPdEEEvT0_iT1_T2_DpNS2_10kernel_argIT3_EE)
        /*008c*/ 	.word	0x00000000


	//----- nvinfo : EIATTR_MIN_STACK_SIZE
	.align		4
.L_76:
        /*0090*/ 	.byte	0x04, 0x12
        /*0092*/ 	.short	(.L_78 - .L_77)
	.align		4
.L_77:
        /*0094*/ 	.word	index@(_ZN3cub18CUB_300001_SM_10006detail9transform16transform_kernelINS2_10policy_hubILb1EN4cuda3std3__45tupleIJN6thrust24THRUST_300001_SM_1000_NS7pointerIdNSA_8cuda_cub3tagENSA_11use_defaultESE_EEEEEE10policy1000ElNS7_10__identityENSA_10device_ptrIiEEJPdEEEvT0_iT1_T2_DpNS2_10kernel_argIT3_EE)
        /*0098*/ 	.word	0x00000000


	//----- nvinfo : EIATTR_MIN_STACK_SIZE
	.align		4
.L_78:
        /*009c*/ 	.byte	0x04, 0x12
        /*009e*/ 	.short	(.L_80 - .L_79)
	.align		4
.L_79:
        /*00a0*/ 	.word	index@(_ZN3cub18CUB_300001_SM_10006detail9transform16transform_kernelINS2_10policy_hubILb1EN4cuda3std3__45tupleIJN6thrust24THRUST_300001_SM_1000_NS7pointerIdNSA_8cuda_cub3tagENSA_11use_defaultESE_EEEEEE10policy1000EiNS7_10__identityENSA_10device_ptrIiEEJPdEEEvT0_iT1_T2_DpNS2_10kernel_argIT3_EE)
        /*00a4*/ 	.word	0x00000000


	//----- nvinfo : EIATTR_MIN_STACK_SIZE
	.align		4
.L_80:
        /*00a8*/ 	.byte	0x04, 0x12
        /*00aa*/ 	.short	(.L_82 - .L_81)
	.align		4
.L_81:
        /*00ac*/ 	.word	index@(_ZN3cub18CUB_300001_SM_10006detail11EmptyKernelIvEEvv)
        /*00b0*/ 	.word	0x00000000


	//----- nvinfo : EIATTR_MIN_STACK_SIZE
	.align		4
.L_82:
        /*00b4*/ 	.byte	0x04, 0x12
        /*00b6*/ 	.short	(.L_84 - .L_83)
	.align		4
.L_83:
        /*00b8*/ 	.word	index@(_Z10shuff_vecsPdS_Pii)
        /*00bc*/ 	.word	0x00000038


	//----- nvinfo : EIATTR_MIN_STACK_SIZE
	.align		4
.L_84:
        /*00c0*/ 	.byte	0x04, 0x12
        /*00c2*/ 	.short	(.L_86 - .L_85)
	.align		4
.L_85:
        /*00c4*/ 	.word	index@(_Z10calc_distsPdS_S_i)
        /*00c8*/ 	.word	0x00000000
.L_86:


//--------------------- .nv.compat                --------------------------
	.section	.nv.compat,"",@"SHT_CUDA_COMPAT_INFO"
	.align	4
        /*0000*/ 	.byte	0x02, 0x09, 0x00, 0x00, 0x02, 0x02, 0x01, 0x00, 0x02, 0x05, 0x05, 0x00, 0x03, 0x07, 0x01, 0x01
        /*0010*/ 	.byte	0x02, 0x03, 0x00, 0x00, 0x02, 0x06, 0x01, 0x00, 0x04, 0x0b, 0x08, 0x00, 0x01, 0x00, 0x00, 0x00
        /*0020*/ 	.byte	0x00, 0x00, 0x00, 0x00


//--------------------- .nv.info._ZN3cub18CUB_300001_SM_10006detail9transform16transform_kernelINS2_10policy_hubILb1EN4cuda3std3__45tupleIJN6thrust24THRUST_300001_SM_1000_NS7pointerIdNSA_8cuda_cub3tagENSA_11use_defaultESE_EEEEEE10policy1000ElNS7_10__identityENSA_10device_ptrIiEEJPdEEEvT0_iT1_T2_DpNS2_10kernel_argIT3_EE --------------------------
	.section	.nv.info._ZN3cub18CUB_300001_SM_10006detail9transform16transform_kernelINS2_10policy_hubILb1EN4cuda3std3__45tupleIJN6thrust24THRUST_300001_SM_1000_NS7pointerIdNSA_8cuda_cub3tagENSA_11use_defaultESE_EEEEEE10policy1000ElNS7_10__identityENSA_10device_ptrIiEEJPdEEEvT0_iT1_T2_DpNS2_10kernel_argIT3_EE,"",@"SHT_CUDA_INFO"
	.sectionflags	@""
	.align	4


	//----- nvinfo : EIATTR_CUDA_API_VERSION
	.align		4
        /*0000*/ 	.byte	0x04, 0x37
        /*0002*/ 	.short	(.L_88 - .L_87)
.L_87:
        /*0004*/ 	.word	0x00000082


	//----- nvinfo : EIATTR_KPARAM_INFO
	.align		4
.L_88:
        /*0008*/ 	.byte	0x04, 0x17
        /*000a*/ 	.short	(.L_90 - .L_89)
.L_89:
        /*000c*/ 	.word	0x00000000
        /*0010*/ 	.short	0x0004
        /*0012*/ 	.short	0x0018
        /*0014*/ 	.byte	0x00, 0xf0, 0x41, 0x00


	//----- nvinfo : EIATTR_KPARAM_INFO
	.align		4
.L_90:
        /*0018*/ 	.byte	0x04, 0x17
        /*001a*/ 	.short	(.L_92 - .L_91)
.L_91:
        /*001c*/ 	.word	0x00000000
        /*0020*/ 	.short	0x0003
        /*0022*/ 	.short	0x0010
        /*0024*/ 	.byte	0x00, 0xf0, 0x21, 0x00


	//----- nvinfo : EIATTR_KPARAM_INFO
	.align		4
.L_92:
        /*0028*/ 	.byte	0x04, 0x17
        /*002a*/ 	.short	(.L_94 - .L_93)
.L_93:
        /*002c*/ 	.word	0x00000000
        /*0030*/ 	.short	0x0002
        /*0032*/ 	.short	0x000c
        /*0034*/ 	.byte	0x00, 0xf0, 0x05, 0x00


	//----- nvinfo : EIATTR_KPARAM_INFO
	.align		4
.L_94:
        /*0038*/ 	.byte	0x04, 0x17
        /*003a*/ 	.short	(.L_96 - .L_95)
.L_95:
        /*003c*/ 	.word	0x00000000
        /*0040*/ 	.short	0x0001
        /*0042*/ 	.short	0x0008
        /*0044*/ 	.byte	0x00, 0xf0, 0x11, 0x00


	//----- nvinfo : EIATTR_KPARAM_INFO
	.align		4
.L_96:
        /*0048*/ 	.byte	0x04, 0x17
        /*004a*/ 	.short	(.L_98 - .L_97)
.L_97:
        /*004c*/ 	.word	0x00000000
        /*0050*/ 	.short	0x0000
        /*0052*/ 	.short	0x0000
        /*0054*/ 	.byte	0x00, 0xf0, 0x21, 0x00


	//----- nvinfo : EIATTR_SPARSE_MMA_MASK
	.align		4
.L_98:
        /*0058*/ 	.byte	0x03, 0x50
        /*005a*/ 	.short	0x0000


	//----- nvinfo : EIATTR_MAXREG_COUNT
	.align		4
        /*005c*/ 	.byte	0x03, 0x1b
        /*005e*/ 	.short	0x00ff


	//----- nvinfo : EIATTR_MERCURY_ISA_VERSION
	.align		4
        /*0060*/ 	.byte	0x03, 0x5f
        /*0062*/ 	.short	0x0101


	//----- nvinfo : EIATTR_VRC_CTA_INIT_COUNT
	.align		4
        /*0064*/ 	.byte	0x02, 0x4a
	.zero		1
	.zero		1


	//----- nvinfo : EIATTR_EXIT_INSTR_OFFSETS
	.align		4
        /*0068*/ 	.byte	0x04, 0x1c
        /*006a*/ 	.short	(.L_100 - .L_99)


	//   ....[0]....
.L_99:
        /*006c*/ 	.word	0x00000310


	//   ....[1]....
        /*0070*/ 	.word	0x00000ab0


	//   ....[2]....
        /*0074*/ 	.word	0x00000ce0


	//   ....[3]....
        /*0078*/ 	.word	0x00000e20


	//   ....[4]....
        /*007c*/ 	.word	0x00000e50


	//   ....[5]....
        /*0080*/ 	.word	0x00000eb0


	//   ....[6]....
        /*0084*/ 	.word	0x00000ee0


	//   ....[7]....
        /*0088*/ 	.word	0x00001420


	//   ....[8]....
        /*008c*/ 	.word	0x00001630


	//   ....[9]....
        /*0090*/ 	.word	0x00001780


	//   ....[10]....
        /*0094*/ 	.word	0x000018a0


	//----- nvinfo : EIATTR_MAX_THREADS
	.align		4
.L_100:
        /*0098*/ 	.byte	0x04, 0x05
        /*009a*/ 	.short	(.L_102 - .L_101)
.L_101:
        /*009c*/ 	.word	0x00000080
        /*00a0*/ 	.word	0x00000001
        /*00a4*/ 	.word	0x00000001


	//----- nvinfo : EIATTR_CRS_STACK_SIZE
	.align		4
.L_102:
        /*00a8*/ 	.byte	0x04, 0x1e
        /*00aa*/ 	.short	(.L_104 - .L_103)
.L_103:
        /*00ac*/ 	.word	0x00000000


	//----- nvinfo : EIATTR_CBANK_PARAM_SIZE
	.align		4
.L_104:
        /*00b0*/ 	.byte	0x03, 0x19
        /*00b2*/ 	.short	0x0028


	//----- nvinfo : EIATTR_PARAM_CBANK
	.align		4
        /*00b4*/ 	.byte	0x04, 0x0a
        /*00b6*/ 	.short	(.L_106 - .L_105)
	.align		4
.L_105:
        /*00b8*/ 	.word	index@(.nv.constant0._ZN3cub18CUB_300001_SM_10006detail9transform16transform_kernelINS2_10policy_hubILb1EN4cuda3std3__45tupleIJN6thrust24THRUST_300001_SM_1000_NS7pointerIdNSA_8cuda_cub3tagENSA_11use_defaultESE_EEEEEE10policy1000ElNS7_10__identityENSA_10device_ptrIiEEJPdEEEvT0_iT1_T2_DpNS2_10kernel_argIT3_EE)
        /*00bc*/ 	.short	0x0380
        /*00be*/ 	.short	0x0028


	//----- nvinfo : EIATTR_SW_WAR
	.align		4
.L_106:
        /*00c0*/ 	.byte	0x04, 0x36
        /*00c2*/ 	.short	(.L_108 - .L_107)
.L_107:
        /*00c4*/ 	.word	0x00000008
.L_108:


//--------------------- .nv.info._ZN3cub18CUB_300001_SM_10006detail9transform16transform_kernelINS2_10policy_hubILb1EN4cuda3std3__45tupleIJN6thrust24THRUST_300001_SM_1000_NS7pointerIdNSA_8cuda_cub3tagENSA_11use_defaultESE_EEEEEE10policy1000EiNS7_10__identityENSA_10device_ptrIiEEJPdEEEvT0_iT1_T2_DpNS2_10kernel_argIT3_EE --------------------------
	.section	.nv.info._ZN3cub18CUB_300001_SM_10006detail9transform16transform_kernelINS2_10policy_hubILb1EN4cuda3std3__45tupleIJN6thrust24THRUST_300001_SM_1000_NS7pointerIdNSA_8cuda_cub3tagENSA_11use_defaultESE_EEEEEE10policy1000EiNS7_10__identityENSA_10device_ptrIiEEJPdEEEvT0_iT1_T2_DpNS2_10kernel_argIT3_EE,"",@"SHT_CUDA_INFO"
	.sectionflags	@""
	.align	4


	//----- nvinfo : EIATTR_CUDA_API_VERSION
	.align		4
        /*0000*/ 	.byte	0x04, 0x37
        /*0002*/ 	.short	(.L_110 - .L_109)
.L_109:
        /*0004*/ 	.word	0x00000082


	//----- nvinfo : EIATTR_KPARAM_INFO
	.align		4
.L_110:
        /*0008*/ 	.byte	0x04, 0x17
        /*000a*/ 	.short	(.L_112 - .L_111)
.L_111:
        /*000c*/ 	.word	0x00000000
        /*0010*/ 	.short	0x0004
        /*0012*/ 	.short	0x0018
        /*0014*/ 	.byte	0x00, 0xf0, 0x41, 0x00


	//----- nvinfo : EIATTR_KPARAM_INFO
	.align		4
.L_112:
        /*0018*/ 	.byte	0x04, 0x17
        /*001a*/ 	.short	(.L_114 - .L_113)
.L_113:
        /*001c*/ 	.word	0x00000000
        /*0020*/ 	.short	0x0003
        /*0022*/ 	.short	0x0010
        /*0024*/ 	.byte	0x00, 0xf0, 0x21, 0x00


	//----- nvinfo : EIATTR_KPARAM_INFO
	.align		4
.L_114:
        /*0028*/ 	.byte	0x04, 0x17
        /*002a*/ 	.short	(.L_116 - .L_115)
.L_115:
        /*002c*/ 	.word	0x00000000
        /*0030*/ 	.short	0x0002
        /*0032*/ 	.short	0x0008
        /*0034*/ 	.byte	0x00, 0xf0, 0x05, 0x00


	//----- nvinfo : EIATTR_KPARAM_INFO
	.align		4
.L_116:
        /*0038*/ 	.byte	0x04, 0x17
        /*003a*/ 	.short	(.L_118 - .L_117)
.L_117:
        /*003c*/ 	.word	0x00000000
        /*0040*/ 	.short	0x0001
        /*0042*/ 	.short	0x0004
        /*0044*/ 	.byte	0x00, 0xf0, 0x11, 0x00


	//----- nvinfo : EIATTR_KPARAM_INFO
	.align		4
.L_118:
        /*0048*/ 	.byte	0x04, 0x17
        /*004a*/ 	.short	(.L_120 - .L_119)
.L_119:
        /*004c*/ 	.word	0x00000000
        /*0050*/ 	.short	0x0000
        /*0052*/ 	.short	0x0000
        /*0054*/ 	.byte	0x00, 0xf0, 0x11, 0x00


	//----- nvinfo : EIATTR_SPARSE_MMA_MASK
	.align		4
.L_120:
        /*0058*/ 	.byte	0x03, 0x50
        /*005a*/ 	.short	0x0000


	//----- nvinfo : EIATTR_MAXREG_COUNT
	.align		4
        /*005c*/ 	.byte	0x03, 0x1b
        /*005e*/ 	.short	0x00ff


	//----- nvinfo : EIATTR_MERCURY_ISA_VERSION
	.align		4
        /*0060*/ 	.byte	0x03, 0x5f
        /*0062*/ 	.short	0x0101


	//----- nvinfo : EIATTR_VRC_CTA_INIT_COUNT
	.align		4
        /*0064*/ 	.byte	0x02, 0x4a
	.zero		1
	.zero		1


	//----- nvinfo : EIATTR_EXIT_INSTR_OFFSETS
	.align		4
        /*0068*/ 	.byte	0x04, 0x1c
        /*006a*/ 	.short	(.L_122 - .L_121)


	//   ....[0]....
.L_121:
        /*006c*/ 	.word	0x000001f0


	//   ....[1]....
        /*0070*/ 	.word	0x000006d0


	//   ....[2]....
        /*0074*/ 	.word	0x000008f0


	//   ....[3]....
        /*0078*/ 	.word	0x00000a40


	//   ....[4]....
        /*007c*/ 	.word	0x00000b40


	//   ....[5]....
        /*0080*/ 	.word	0x00000b60


	//   ....[6]....
        /*0084*/ 	.word	0x00000f00


	//   ....[7]....
        /*0088*/ 	.word	0x00001130


	//   ....[8]....
        /*008c*/ 	.word	0x00001270


	//   ....[9]....
        /*0090*/ 	.word	0x000012a0


	//   ....[10]....
        /*0094*/ 	.word	0x00001300


	//----- nvinfo : EIATTR_MAX_THREADS
	.align		4
.L_122:
        /*0098*/ 	.byte	0x04, 0x05
        /*009a*/ 	.short	(.L_124 - .L_123)
.L_123:
        /*009c*/ 	.word	0x00000080
        /*00a0*/ 	.word	0x00000001
        /*00a4*/ 	.word	0x00000001


	//----- nvinfo : EIATTR_CRS_STACK_SIZE
	.align		4
.L_124:
        /*00a8*/ 	.byte	0x04, 0x1e
        /*00aa*/ 	.short	(.L_126 - .L_125)
.L_125:
        /*00ac*/ 	.word	0x00000000


	//----- nvinfo : EIATTR_CBANK_PARAM_SIZE
	.align		4
.L_126:
        /*00b0*/ 	.byte	0x03, 0x19
        /*00b2*/ 	.short	0x0028


	//----- nvinfo : EIATTR_PARAM_CBANK
	.align		4
        /*00b4*/ 	.byte	0x04, 0x0a
        /*00b6*/ 	.short	(.L_128 - .L_127)
	.align		4
.L_127:
        /*00b8*/ 	.word	index@(.nv.constant0._ZN3cub18CUB_300001_SM_10006detail9transform16transform_kernelINS2_10policy_hubILb1EN4cuda3std3__45tupleIJN6thrust24THRUST_300001_SM_1000_NS7pointerIdNSA_8cuda_cub3tagENSA_11use_defaultESE_EEEEEE10policy1000EiNS7_10__identityENSA_10device_ptrIiEEJPdEEEvT0_iT1_T2_DpNS2_10kernel_argIT3_EE)
        /*00bc*/ 	.short	0x0380
        /*00be*/ 	.short	0x0028


	//----- nvinfo : EIATTR_SW_WAR
	.align		4
.L_128:
        /*00c0*/ 	.byte	0x04, 0x36
        /*00c2*/ 	.short	(.L_130 - .L_129)
.L_129:
        /*00c4*/ 	.word	0x00000008
.L_130:


//--------------------- .nv.info._ZN3cub18CUB_300001_SM_10006detail11EmptyKernelIvEEvv --------------------------
	.section	.nv.info._ZN3cub18CUB_300001_SM_10006detail11EmptyKernelIvEEvv,"",@"SHT_CUDA_INFO"
	.sectionflags	@""
	.align	4


	//----- nvinfo : EIATTR_CUDA_API_VERSION
	.align		4
        /*0000*/ 	.byte	0x04, 0x37
        /*0002*/ 	.short	(.L_132 - .L_131)
.L_131:
        /*0004*/ 	.word	0x00000082


	//----- nvinfo : EIATTR_SPARSE_MMA_MASK
	.align		4
.L_132:
        /*0008*/ 	.byte	0x03, 0x50
        /*000a*/ 	.short	0x0000


	//----- nvinfo : EIATTR_MAXREG_COUNT
	.align		4
        /*000c*/ 	.byte	0x03, 0x1b
        /*000e*/ 	.short	0x00ff


	//----- nvinfo : EIATTR_MERCURY_ISA_VERSION
	.align		4
        /*0010*/ 	.byte	0x03, 0x5f
        /*0012*/ 	.short	0x0101


	//----- nvinfo : EIATTR_VRC_CTA_INIT_COUNT
	.align		4
        /*0014*/ 	.byte	0x02, 0x4a
	.zero		1
	.zero		1


	//----- nvinfo : EIATTR_EXIT_INSTR_OFFSETS
	.align		4
        /*0018*/ 	.byte	0x04, 0x1c
        /*001a*/ 	.short	(.L_134 - .L_133)


	//   ....[0]....
.L_133:
        /*001c*/ 	.word	0x00000010


	//----- nvinfo : EIATTR_SW_WAR
	.align		4
.L_134:
        /*0020*/ 	.byte	0x04, 0x36
        /*0022*/ 	.short	(.L_136 - .L_135)
.L_135:
        /*0024*/ 	.word	0x00000008
.L_136:


//--------------------- .nv.info._Z10shuff_vecsPdS_Pii --------------------------
	.section	.nv.info._Z10shuff_vecsPdS_Pii,"",@"SHT_CUDA_INFO"
	.sectionflags	@""
	.align	4


	//----- nvinfo : EIATTR_CUDA_API_VERSION
	.align		4
        /*0000*/ 	.byte	0x04, 0x37
        /*0002*/ 	.short	(.L_138 - .L_137)
.L_137:
        /*0004*/ 	.word	0x00000082


	//----- nvinfo : EIATTR_KPARAM_INFO
	.align		4
.L_138:
        /*0008*/ 	.byte	0x04, 0x17
        /*000a*/ 	.short	(.L_140 - .L_139)
.L_139:
        /*000c*/ 	.word	0x00000000
        /*0010*/ 	.short	0x0003
        /*0012*/ 	.short	0x0018
        /*0014*/ 	.byte	0x00, 0xf0, 0x11, 0x00


	//----- nvinfo : EIATTR_KPARAM_INFO
	.align		4
.L_140:
        /*0018*/ 	.byte	0x04, 0x17
        /*001a*/ 	.short	(.L_142 - .L_141)
.L_141:
        /*001c*/ 	.word	0x00000000
        /*0020*/ 	.short	0x0002
        /*0022*/ 	.short	0x0010
        /*0024*/ 	.byte	0x00, 0xf5, 0x21, 0x00


	//----- nvinfo : EIATTR_KPARAM_INFO
	.align		4
.L_142:
        /*0028*/ 	.byte	0x04, 0x17
        /*002a*/ 	.short	(.L_144 - .L_143)
.L_143:
        /*002c*/ 	.word	0x00000000
        /*0030*/ 	.short	0x0001
        /*0032*/ 	.short	0x0008
        /*0034*/ 	.byte	0x00, 0xf5, 0x21, 0x00


	//----- nvinfo : EIATTR_KPARAM_INFO
	.align		4
.L_144:
        /*0038*/ 	.byte	0x04, 0x17
        /*003a*/ 	.short	(.L_146 - .L_145)
.L_145:
        /*003c*/ 	.word	0x00000000
        /*0040*/ 	.short	0x0000
        /*0042*/ 	.short	0x0000
        /*0044*/ 	.byte	0x00, 0xf5, 0x21, 0x00


	//----- nvinfo : EIATTR_SPARSE_MMA_MASK
	.align		4
.L_146:
        /*0048*/ 	.byte	0x03, 0x50
        /*004a*/ 	.short	0x0000


	//----- nvinfo : EIATTR_MAXREG_COUNT
	.align		4
        /*004c*/ 	.byte	0x03, 0x1b
        /*004e*/ 	.short	0x00ff


	//----- nvinfo : EIATTR_EXTERNS
	.align		4
        /*0050*/ 	.byte	0x04, 0x0f
        /*0052*/ 	.short	(.L_148 - .L_147)


	//   ....[0]....
	.align		4
.L_147:
        /*0054*/ 	.word	index@(vprintf)


	//----- nvinfo : EIATTR_MERCURY_ISA_VERSION
	.align		4
.L_148:
        /*0058*/ 	.byte	0x03, 0x5f
        /*005a*/ 	.short	0x0101


	//----- nvinfo : EIATTR_VRC_CTA_INIT_COUNT
	.align		4
        /*005c*/ 	.byte	0x02, 0x4a
	.zero		1
	.zero		1


	//----- nvinfo : EIATTR_SYSCALL_OFFSETS
	.align		4
        /*0060*/ 	.byte	0x04, 0x46
        /*0062*/ 	.short	(.L_150 - .L_149)


	//   ....[0]....
.L_149:
        /*0064*/ 	.word	0x00001ac0


	//   ....[1]....
        /*0068*/ 	.word	0x00001b60


	//   ....[2]....
        /*006c*/ 	.word	0x00001c00


	//   ....[3]....
        /*0070*/ 	.word	0x00001ca0


	//   ....[4]....
        /*0074*/ 	.word	0x00001d40


	//   ....[5]....
        /*0078*/ 	.word	0x00001de0


	//   ....[6]....
        /*007c*/ 	.word	0x00001e80


	//   ....[7]....
        /*0080*/ 	.word	0x00001f20


	//   ....[8]....
        /*0084*/ 	.word	0x00001fc0


	//   ....[9]....
        /*0088*/ 	.word	0x00002060


	//   ....[10]....
        /*008c*/ 	.word	0x00002100


	//   ....[11]....
        /*0090*/ 	.word	0x000021a0


	//   ....[12]....
        /*0094*/ 	.word	0x00002240


	//   ....[13]....
        /*0098*/ 	.word	0x000022e0


	//   ....[14]....
        /*009c*/ 	.word	0x00002380


	//   ....[15]....
        /*00a0*/ 	.word	0x00002420


	//   ....[16]....
        /*00a4*/ 	.word	0x000025a0


	//   ....[17]....
        /*00a8*/ 	.word	0x00002640


	//   ....[18]....
        /*00ac*/ 	.word	0x000026e0


	//   ....[19]....
        /*00b0*/ 	.word	0x00002780


	//   ....[20]....
        /*00b4*/ 	.word	0x00002820


	//   ....[21]....
        /*00b8*/ 	.word	0x000028c0


	//   ....[22]....
        /*00bc*/ 	.word	0x00002960


	//   ....[23]....
        /*00c0*/ 	.word	0x00002a00


	//   ....[24]....
        /*00c4*/ 	.word	0x00002b40


	//   ....[25]....
        /*00c8*/ 	.word	0x00002be0


	//   ....[26]....
        /*00cc*/ 	.word	0x00002c80


	//   ....[27]....
        /*00d0*/ 	.word	0x00002d20


	//   ....[28]....
        /*00d4*/ 	.word	0x00002e80


	//----- nvinfo : EIATTR_EXIT_INSTR_OFFSETS
	.align		4
.L_150:
        /*00d8*/ 	.byte	0x04, 0x1c
        /*00da*/ 	.short	(.L_152 - .L_151)


	//   ....[0]....
.L_151:
        /*00dc*/ 	.word	0x00001920


	//   ....[1]....
        /*00e0*/ 	.word	0x00002490


	//   ....[2]....
        /*00e4*/ 	.word	0x00002a30


	//   ....[3]....
        /*00e8*/ 	.word	0x00002d50


	//   ....[4]....
        /*00ec*/ 	.word	0x00002ed0


	//----- nvinfo : EIATTR_CRS_STACK_SIZE
	.align		4
.L_152:
        /*00f0*/ 	.byte	0x04, 0x1e
        /*00f2*/ 	.short	(.L_154 - .L_153)
.L_153:
        /*00f4*/ 	.word	0x00000000


	//----- nvinfo : EIATTR_CBANK_PARAM_SIZE
	.align		4
.L_154:
        /*00f8*/ 	.byte	0x03, 0x19
        /*00fa*/ 	.short	0x001c


	//----- nvinfo : EIATTR_PARAM_CBANK
	.align		4
        /*00fc*/ 	.byte	0x04, 0x0a
        /*00fe*/ 	.short	(.L_156 - .L_155)
	.align		4
.L_155:
        /*0100*/ 	.word	index@(.nv.constant0._Z10shuff_vecsPdS_Pii)
        /*0104*/ 	.short	0x0380
        /*0106*/ 	.short	0x001c


	//----- nvinfo : EIATTR_SW_WAR
	.align		4
.L_156:
        /*0108*/ 	.byte	0x04, 0x36
        /*010a*/ 	.short	(.L_158 - .L_157)
.L_157:
        /*010c*/ 	.word	0x00000008
.L_158:


//--------------------- .nv.info._Z10calc_distsPdS_S_i --------------------------
	.section	.nv.info._Z10calc_distsPdS_S_i,"",@"SHT_CUDA_INFO"
	.sectionflags	@""
	.align	4


	//----- nvinfo : EIATTR_CUDA_API_VERSION
	.align		4
        /*0000*/ 	.byte	0x04, 0x37
        /*0002*/ 	.short	(.L_160 - .L_159)
.L_159:
        /*0004*/ 	.word	0x00000082


	//----- nvinfo : EIATTR_KPARAM_INFO
	.align		4
.L_160:
        /*0008*/ 	.byte	0x04, 0x17
        /*000a*/ 	.short	(.L_162 - .L_161)
.L_161:
        /*000c*/ 	.word	0x00000000
        /*0010*/ 	.short	0x0003
        /*0012*/ 	.short	0x0018
        /*0014*/ 	.byte	0x00, 0xf0, 0x11, 0x00


	//----- nvinfo : EIATTR_KPARAM_INFO
	.align		4
.L_162:
        /*0018*/ 	.byte	0x04, 0x17
        /*001a*/ 	.short	(.L_164 - .L_163)
.L_163:
        /*001c*/ 	.word	0x00000000
        /*0020*/ 	.short	0x0002
        /*0022*/ 	.short	0x0010
        /*0024*/ 	.byte	0x00, 0xf5, 0x21, 0x00


	//----- nvinfo : EIATTR_KPARAM_INFO
	.align		4
.L_164:
        /*0028*/ 	.byte	0x04, 0x17
        /*002a*/ 	.short	(.L_166 - .L_165)
.L_165:
        /*002c*/ 	.word	0x00000000
        /*0030*/ 	.short	0x0001
        /*0032*/ 	.short	0x0008
        /*0034*/ 	.byte	0x00, 0xf5, 0x21, 0x00


	//----- nvinfo : EIATTR_KPARAM_INFO
	.align		4
.L_166:
        /*0038*/ 	.byte	0x04, 0x17
        /*003a*/ 	.short	(.L_168 - .L_167)
.L_167:
        /*003c*/ 	.word	0x00000000
        /*0040*/ 	.short	0x0000
        /*0042*/ 	.short	0x0000
        /*0044*/ 	.byte	0x00, 0xf5, 0x21, 0x00


	//----- nvinfo : EIATTR_SPARSE_MMA_MASK
	.align		4
.L_168:
        /*0048*/ 	.byte	0x03, 0x50
        /*004a*/ 	.short	0x0000


	//----- nvinfo : EIATTR_MAXREG_COUNT
	.align		4
        /*004c*/ 	.byte	0x03, 0x1b
        /*004e*/ 	.short	0x00ff


	//----- nvinfo : EIATTR_MERCURY_ISA_VERSION
	.align		4
        /*0050*/ 	.byte	0x03, 0x5f
        /*0052*/ 	.short	0x0101


	//----- nvinfo : EIATTR_VRC_CTA_INIT_COUNT
	.align		4
        /*0054*/ 	.byte	0x02, 0x4a
	.zero		1
	.zero		1


	//----- nvinfo : EIATTR_EXIT_INSTR_OFFSETS
	.align		4
        /*0058*/ 	.byte	0x04, 0x1c
        /*005a*/ 	.short	(.L_170 - .L_169)


	//   ....[0]....
.L_169:
        /*005c*/ 	.word	0x000005c0


	//----- nvinfo : EIATTR_CRS_STACK_SIZE
	.align		4
.L_170:
        /*0060*/ 	.byte	0x04, 0x1e
        /*0062*/ 	.short	(.L_172 - .L_171)
.L_171:
        /*0064*/ 	.word	0x00000000


	//----- nvinfo : EIATTR_CBANK_PARAM_SIZE
	.align		4
.L_172:
        /*0068*/ 	.byte	0x03, 0x19
        /*006a*/ 	.short	0x001c


	//----- nvinfo : EIATTR_PARAM_CBANK
	.align		4
        /*006c*/ 	.byte	0x04, 0x0a
        /*006e*/ 	.short	(.L_174 - .L_173)
	.align		4
.L_173:
        /*0070*/ 	.word	index@(.nv.constant0._Z10calc_distsPdS_S_i)
        /*0074*/ 	.short	0x0380
        /*0076*/ 	.short	0x001c


	//----- nvinfo : EIATTR_SW_WAR
	.align		4
.L_174:
        /*0078*/ 	.byte	0x04, 0x36
        /*007a*/ 	.short	(.L_176 - .L_175)
.L_175:
        /*007c*/ 	.word	0x00000008
.L_176:


//--------------------- .nv.callgraph             --------------------------
	.section	.nv.callgraph,"",@"SHT_CUDA_CALLGRAPH"
	.align	4
	.sectionentsize	8
	.align		4
        /*0000*/ 	.word	0x00000000
	.align		4
        /*0004*/ 	.word	0xffffffff
	.align		4
        /*0008*/ 	.word	index@(_Z10shuff_vecsPdS_Pii)
	.align		4
        /*000c*/ 	.word	index@(vprintf)
	.align		4
        /*0010*/ 	.word	0x00000000
	.align		4
        /*0014*/ 	.word	0xfffffffe
	.align		4
        /*0018*/ 	.word	0x00000000
	.align		4
        /*001c*/ 	.word	0xfffffffd
	.align		4
        /*0020*/ 	.word	0x00000000
	.align		4
        /*0024*/ 	.word	0xfffffffc


//--------------------- .nv.constant4             --------------------------
	.section	.nv.constant4,"a",@progbits
	.align	8
	.align		8
.nv.constant4:
        /*0000*/ 	.dword	precalc_xorwow_matrix
	.align		8
        /*0008*/ 	.dword	precalc_xorwow_offset_matrix
	.align		8
        /*0010*/ 	.dword	mrg32k3aM1
	.align		8
        /*0018*/ 	.dword	mrg32k3aM2
	.align		8
        /*0020*/ 	.dword	mrg32k3aM1SubSeq
	.align		8
        /*0028*/ 	.dword	mrg32k3aM2SubSeq
	.align		8
        /*0030*/ 	.dword	mrg32k3aM1Seq
	.align		8
        /*0038*/ 	.dword	mrg32k3aM2Seq
	.align		8
        /*0040*/ 	.dword	_ZN34_INTERNAL_955b8b21_4_k_cu_66dce0974cuda3std3__45__cpo5beginE
	.align		8
        /*0048*/ 	.dword	_ZN34_INTERNAL_955b8b21_4_k_cu_66dce0974cuda3std3__45__cpo3endE
	.align		8
        /*0050*/ 	.dword	_ZN34_INTERNAL_955b8b21_4_k_cu_66dce0974cuda3std3__45__cpo6cbeginE
	.align		8
        /*0058*/ 	.dword	_ZN34_INTERNAL_955b8b21_4_k_cu_66dce0974cuda3std3__45__cpo4cendE
	.align		8
        /*0060*/ 	.dword	_ZN34_INTERNAL_955b8b21_4_k_cu_66dce0974cuda3std3__45__cpo6rbeginE
	.align		8
        /*0068*/ 	.dword	_ZN34_INTERNAL_955b8b21_4_k_cu_66dce0974cuda3std3__45__cpo4rendE
	.align		8
        /*0070*/ 	.dword	_ZN34_INTERNAL_955b8b21_4_k_cu_66dce0974cuda3std3__45__cpo7crbeginE
	.align		8
        /*0078*/ 	.dword	_ZN34_INTERNAL_955b8b21_4_k_cu_66dce0974cuda3std3__45__cpo5crendE
	.align		8
        /*0080*/ 	.dword	_ZN34_INTERNAL_955b8b21_4_k_cu_66dce0974cuda3std3__436_GLOBAL__N__955b8b21_4_k_cu_66dce0976ignoreE
	.align		8
        /*0088*/ 	.dword	_ZN34_INTERNAL_955b8b21_4_k_cu_66dce0974cuda3std3__419piecewise_constructE
	.align		8
        /*0090*/ 	.dword	_ZN34_INTERNAL_955b8b21_4_k_cu_66dce0974cuda3std3__48in_placeE
	.align		8
        /*0098*/ 	.dword	_ZN34_INTERNAL_955b8b21_4_k_cu_66dce0974cuda3std3__420unreachable_sentinelE
	.align		8
        /*00a0*/ 	.dword	_ZN34_INTERNAL_955b8b21_4_k_cu_66dce0974cuda3std3__47nulloptE
	.align		8
        /*00a8*/ 	.dword	_ZN34_INTERNAL_955b8b21_4_k_cu_66dce0974cuda3std3__48unexpectE
	.align		8
        /*00b0*/ 	.dword	_ZN34_INTERNAL_955b8b21_4_k_cu_66dce0974cuda3std6ranges3__45__cpo4swapE
	.align		8
        /*00b8*/ 	.dword	_ZN34_INTERNAL_955b8b21_4_k_cu_66dce0974cuda3std6ranges3__45__cpo9iter_moveE
	.align		8
        /*00c0*/ 	.dword	_ZN34_INTERNAL_955b8b21_4_k_cu_66dce0974cuda3std6ranges3__45__cpo5beginE
	.align		8
        /*00c8*/ 	.dword	_ZN34_INTERNAL_955b8b21_4_k_cu_66dce0974cuda3std6ranges3__45__cpo3endE
	.align		8
        /*00d0*/ 	.dword	_ZN34_INTERNAL_955b8b21_4_k_cu_66dce0974cuda3std6ranges3__45__cpo6cbeginE
	.align		8
        /*00d8*/ 	.dword	_ZN34_INTERNAL_955b8b21_4_k_cu_66dce0974cuda3std6ranges3__45__cpo4cendE
	.align		8
        /*00e0*/ 	.dword	_ZN34_INTERNAL_955b8b21_4_k_cu_66dce0974cuda3std6ranges3__45__cpo7advanceE
	.align		8
        /*00e8*/ 	.dword	_ZN34_INTERNAL_955b8b21_4_k_cu_66dce0974cuda3std6ranges3__45__cpo9iter_swapE
	.align		8
        /*00f0*/ 	.dword	_ZN34_INTERNAL_955b8b21_4_k_cu_66dce0974cuda3std6ranges3__45__cpo4nextE
	.align		8
        /*00f8*/ 	.dword	_ZN34_INTERNAL_955b8b21_4_k_cu_66dce0974cuda3std6ranges3__45__cpo4prevE
	.align		8
        /*0100*/ 	.dword	_ZN34_INTERNAL_955b8b21_4_k_cu_66dce0974cuda3std6ranges3__45__cpo4dataE
	.align		8
        /*0108*/ 	.dword	_ZN34_INTERNAL_955b8b21_4_k_cu_66dce0974cuda3std6ranges3__45__cpo5cdataE
	.align		8
        /*0110*/ 	.dword	_ZN34_INTERNAL_955b8b21_4_k_cu_66dce0974cuda3std6ranges3__45__cpo4sizeE
	.align		8
        /*0118*/ 	.dword	_ZN34_INTERNAL_955b8b21_4_k_cu_66dce0974cuda3std6ranges3__45__cpo5ssizeE
	.align		8
        /*0120*/ 	.dword	_ZN34_INTERNAL_955b8b21_4_k_cu_66dce0974cuda3std6ranges3__45__cpo8distanceE
	.align		8
        /*0128*/ 	.dword	_ZN34_INTERNAL_955b8b21_4_k_cu_66dce0976thrust24THRUST_300001_SM_1000_NS8cuda_cub3parE
	.align		8
        /*0130*/ 	.dword	_ZN34_INTERNAL_955b8b21_4_k_cu_66dce0976thrust24THRUST_300001_SM_1000_NS8cuda_cub10par_nosyncE
	.align		8
        /*0138*/ 	.dword	_ZN34_INTERNAL_955b8b21_4_k_cu_66dce0976thrust24THRUST_300001_SM_1000_NS6system6detail10sequential3seqE
	.align		8
        /*0140*/ 	.dword	_ZN34_INTERNAL_955b8b21_4_k_cu_66dce0976thrust24THRUST_300001_SM_1000_NS12placeholders2_1E
	.align		8
        /*0148*/ 	.dword	_ZN34_INTERNAL_955b8b21_4_k_cu_66dce0976thrust24THRUST_300001_SM_1000_NS12placeholders2_2E
	.align		8
        /*0150*/ 	.dword	_ZN34_INTERNAL_955b8b21_4_k_cu_66dce0976thrust24THRUST_300001_SM_1000_NS12placeholders2_3E
	.align		8
        /*0158*/ 	.dword	_ZN34_INTERNAL_955b8b21_4_k_cu_66dce0976thrust24THRUST_300001_SM_1000_NS12placeholders2_4E
	.align		8
        /*0160*/ 	.dword	_ZN34_INTERNAL_955b8b21_4_k_cu_66dce0976thrust24THRUST_300001_SM_1000_NS12placeholders2_5E
	.align		8
        /*0168*/ 	.dword	_ZN34_INTERNAL_955b8b21_4_k_cu_66dce0976thrust24THRUST_300001_SM_1000_NS12placeholders2_6E
	.align		8
        /*0170*/ 	.dword	_ZN34_INTERNAL_955b8b21_4_k_cu_66dce0976thrust24THRUST_300001_SM_1000_NS12placeholders2_7E
	.align		8
        /*0178*/ 	.dword	_ZN34_INTERNAL_955b8b21_4_k_cu_66dce0976thrust24THRUST_300001_SM_1000_NS12placeholders2_8E
	.align		8
        /*0180*/ 	.dword	_ZN34_INTERNAL_955b8b21_4_k_cu_66dce0976thrust24THRUST_300001_SM_1000_NS12placeholders2_9E
	.align		8
        /*0188*/ 	.dword	_ZN34_INTERNAL_955b8b21_4_k_cu_66dce0976thrust24THRUST_300001_SM_1000_NS12placeholders3_10E
	.align		8
        /*0190*/ 	.dword	_ZN34_INTERNAL_955b8b21_4_k_cu_66dce0976thrust24THRUST_300001_SM_1000_NS3seqE
	.align		8
        /*0198*/ 	.dword	$str
	.align		8
        /*01a0*/ 	.dword	vprintf


//--------------------- .nv.constant3             --------------------------
	.section	.nv.constant3,"a",@progbits
	.align	8
.nv.constant3:
	.type		__cr_lgamma_table,@object
	.size		__cr_lgamma_table,(.L_8 - __cr_lgamma_table)
__cr_lgamma_table:
        /*0000*/ 	.byte	0x00, 0x00, 0x00, 0x00, 0x00, 0x00, 0x00, 0x00, 0x00, 0x00, 0x00, 0x00, 0x00, 0x00, 0x00, 0x00
        /*0010*/ 	.byte	0xef, 0x39, 0xfa, 0xfe, 0x42, 0x2e, 0xe6, 0x3f, 0x02, 0x20, 0x2a, 0xfa, 0x0b, 0xab, 0xfc, 0x3f
        /*0020*/ 	.byte	0xf9, 0x2c, 0x92, 0x7c, 0xa7, 0x6c, 0x09, 0x40, 0xc9, 0x79, 0x44, 0x3c, 0x64, 0x26, 0x13, 0x40
        /*0030*/ 	.byte	0xca, 0x01, 0xcf, 0x3a, 0x27, 0x51, 0x1a, 0x40, 0x30, 0xcc, 0x2d, 0xf3, 0xe1, 0x0c, 0x21, 0x40
        /*0040*/ 	.byte	0x0d, 0xb7, 0xfc, 0x82, 0x8e, 0x35, 0x25, 0x40
.L_8:


//--------------------- .text._ZN3cub18CUB_300001_SM_10006detail9transform16transform_kernelINS2_10policy_hubILb1EN4cuda3std3__45tupleIJN6thrust24THRUST_300001_SM_1000_NS7pointerIdNSA_8cuda_cub3tagENSA_11use_defaultESE_EEEEEE10policy1000ElNS7_10__identityENSA_10device_ptrIiEEJPdEEEvT0_iT1_T2_DpNS2_10kernel_argIT3_EE --------------------------
	.section	.text._ZN3cub18CUB_300001_SM_10006detail9transform16transform_kernelINS2_10policy_hubILb1EN4cuda3std3__45tupleIJN6thrust24THRUST_300001_SM_1000_NS7pointerIdNSA_8cuda_cub3tagENSA_11use_defaultESE_EEEEEE10policy1000ElNS7_10__identityENSA_10device_ptrIiEEJPdEEEvT0_iT1_T2_DpNS2_10kernel_argIT3_EE,"ax",@progbits
	.align	128
        .global         _ZN3cub18CUB_300001_SM_10006detail9transform16transform_kernelINS2_10policy_hubILb1EN4cuda3std3__45tupleIJN6thrust24THRUST_300001_SM_1000_NS7pointerIdNSA_8cuda_cub3tagENSA_11use_defaultESE_EEEEEE10policy1000ElNS7_10__identityENSA_10device_ptrIiEEJPdEEEvT0_iT1_T2_DpNS2_10kernel_argIT3_EE
        .type           _ZN3cub18CUB_300001_SM_10006detail9transform16transform_kernelINS2_10policy_hubILb1EN4cuda3std3__45tupleIJN6thrust24THRUST_300001_SM_1000_NS7pointerIdNSA_8cuda_cub3tagENSA_11use_defaultESE_EEEEEE10policy1000ElNS7_10__identityENSA_10device_ptrIiEEJPdEEEvT0_iT1_T2_DpNS2_10kernel_argIT3_EE,@function
        .size           _ZN3cub18CUB_300001_SM_10006detail9transform16transform_kernelINS2_10policy_hubILb1EN4cuda3std3__45tupleIJN6thrust24THRUST_300001_SM_1000_NS7pointerIdNSA_8cuda_cub3tagENSA_11use_defaultESE_EEEEEE10policy1000ElNS7_10__identityENSA_10device_ptrIiEEJPdEEEvT0_iT1_T2_DpNS2_10kernel_argIT3_EE,(.L_x_102 - _ZN3cub18CUB_300001_SM_10006detail9transform16transform_kernelINS2_10policy_hubILb1EN4cuda3std3__45tupleIJN6thrust24THRUST_300001_SM_1000_NS7pointerIdNSA_8cuda_cub3tagENSA_11use_defaultESE_EEEEEE10policy1000ElNS7_10__identityENSA_10device_ptrIiEEJPdEEEvT0_iT1_T2_DpNS2_10kernel_argIT3_EE)
        .other          _ZN3cub18CUB_300001_SM_10006detail9transform16transform_kernelINS2_10policy_hubILb1EN4cuda3std3__45tupleIJN6thrust24THRUST_300001_SM_1000_NS7pointerIdNSA_8cuda_cub3tagENSA_11use_defaultESE_EEEEEE10policy1000ElNS7_10__identityENSA_10device_ptrIiEEJPdEEEvT0_iT1_T2_DpNS2_10kernel_argIT3_EE,@"STO_CUDA_ENTRY STV_DEFAULT"
_ZN3cub18CUB_300001_SM_10006detail9transform16transform_kernelINS2_10policy_hubILb1EN4cuda3std3__45tupleIJN6thrust24THRUST_300001_SM_1000_NS7pointerIdNSA_8cuda_cub3tagENSA_11use_defaultESE_EEEEEE10policy1000ElNS7_10__identityENSA_10device_ptrIiEEJPdEEEvT0_iT1_T2_DpNS2_10kernel_argIT3_EE:
.text._ZN3cub18CUB_300001_SM_10006detail9transform16transform_kernelINS2_10policy_hubILb1EN4cuda3std3__45tupleIJN6thrust24THRUST_300001_SM_1000_NS7pointerIdNSA_8cuda_cub3tagENSA_11use_defaultESE_EEEEEE10policy1000ElNS7_10__identityENSA_10device_ptrIiEEJPdEEEvT0_iT1_T2_DpNS2_10kernel_argIT3_EE:
[----:B------:R-:W-:Y:S01]  /*0000*/  LDC R1, c[0x0][0x37c] ;  /* 0x0000df00ff017b82 */ /* 0x000fe20000000800 */
[----:B------:R-:W0:Y:S07]  /*0010*/  LDCU UR19, c[0x0][0x388] ;  /* 0x00007100ff1377ac */ /* 0x000e2e0008000800 */
[----:B------:R-:W1:Y:S01]  /*0020*/  S2UR UR4, SR_CTAID.X ;  /* 0x00000000000479c3 */ /* 0x000e620000002500 */
[----:B------:R-:W2:Y:S01]  /*0030*/  S2R R7, SR_TID.X ;  /* 0x0000000000077919 */ /* 0x000ea20000002100 */
[----:B------:R-:W-:Y:S01]  /*0040*/  BSSY.RECONVERGENT B0, `(.L_x_0) ;  /* 0x000001c000007945 */ /* 0x000fe20003800200 */
[----:B------:R-:W3:Y:S01]  /*0050*/  LDCU.64 UR10, c[0x0][0x380] ;  /* 0x00007000ff0a77ac */ /* 0x000ee20008000a00 */
[----:B0-----:R-:W-:-:S04]  /*0060*/  USHF.L.U32 UR15, UR19, 0x7, URZ ;  /* 0x00000007130f7899 */ /* 0x001fc800080006ff */
[----:B------:R-:W-:Y:S02]  /*0070*/  USHF.R.S32.HI UR5, URZ, 0x1f, UR15 ;  /* 0x0000001fff057899 */ /* 0x000fe4000801140f */
[----:B-1----:R-:W-:Y:S02]  /*0080*/  UIMAD.WIDE.U32 UR16, UR15, UR4, URZ ;  /* 0x000000040f1072a5 */ /* 0x002fe4000f8e00ff */
[----:B------:R-:W-:Y:S02]  /*0090*/  UIMAD UR12, UR5, UR4, URZ ;  /* 0x00000004050c72a4 */ /* 0x000fe4000f8e02ff */
[----:B---3--:R-:W-:Y:S02]  /*00a0*/  UIADD3 UR10, UP1, UPT, -UR16, UR10, URZ ;  /* 0x0000000a100a7290 */ /* 0x008fe4000ff3e1ff */
[----:B------:R-:W-:Y:S02]  /*00b0*/  UIADD3 UR12, UPT, UPT, UR17, UR12, URZ ;  /* 0x0000000c110c7290 */ /* 0x000fe4000fffe0ff */
[----:B------:R-:W-:Y:S01]  /*00c0*/  UISETP.LT.U32.AND UP0, UPT, UR10, UR15, UPT ;  /* 0x0000000f0a00728c */ /* 0x000fe2000bf01070 */
[----:B--2---:R-:W-:Y:S01]  /*00d0*/  IMAD.SHL.U32 R0, R7, 0x80, RZ ;  /* 0x0000008007007824 */ /* 0x004fe200078e00ff */
[----:B------:R-:W-:-:S04]  /*00e0*/  UIADD3.X UR4, UPT, UPT, ~UR12, UR11, URZ, UP1, !UPT ;  /* 0x0000000b0c047290 */ /* 0x000fc80008ffe5ff */
[----:B------:R-:W-:-:S04]  /*00f0*/  UISETP.LT.AND.EX UP0, UPT, UR4, UR5, UPT, UP0 ;  /* 0x000000050400728c */ /* 0x000fc8000bf01300 */
[----:B------:R-:W-:-:S04]  /*0100*/  USEL UR10, UR10, UR15, UP0 ;  /* 0x0000000f0a0a7287 */ /* 0x000fc80008000000 */
[----:B------:R-:W-:-:S06]  /*0110*/  USHF.L.U32 UR6, UR10, 0x3, URZ ;  /* 0x000000030a067899 */ /* 0x000fcc00080006ff */
[----:B------:R-:W-:-:S13]  /*0120*/  ISETP.GE.AND P0, PT, R0, UR6, PT ;  /* 0x0000000600007c0c */ /* 0x000fda000bf06270 */
[----:B------:R-:W-:Y:S05]  /*0130*/  @P0 BRA `(.L_x_1) ;  /* 0x0000000000300947 */ /* 0x000fea0003800000 */
[----:B------:R-:W0:Y:S02]  /*0140*/  LDCU.64 UR4, c[0x0][0x398] ;  /* 0x00007300ff0477ac */ /* 0x000e240008000a00 */
[----:B0-----:R-:W-:-:S04]  /*0150*/  ULEA UR4, UP0, UR16, UR4, 0x3 ;  /* 0x0000000410047291 */ /* 0x001fc8000f8018ff */
[----:B------:R-:W-:Y:S02]  /*0160*/  ULEA.HI.X UR5, UR16, UR5, UR12, 0x3, UP0 ;  /* 0x0000000510057291 */ /* 0x000fe400080f1c0c */
[----:B------:R-:W-:-:S04]  /*0170*/  IMAD.U32 R2, RZ, RZ, UR4 ;  /* 0x00000004ff027e24 */ /* 0x000fc8000f8e00ff */
[----:B------:R-:W-:-:S03]  /*0180*/  MOV R3, UR5 ;  /* 0x0000000500037c02 */ /* 0x000fc60008000f00 */
[----:B------:R-:W-:-:S07]  /*0190*/  IMAD.WIDE.U32 R2, R7, 0x80, R2 ;  /* 0x0000008007027825 */ /* 0x000fce00078e0002 */
.L_x_2:
[----:B------:R-:W-:Y:S01]  /*01a0*/  VIADD R0, R0, 0x4000 ;  /* 0x0000400000007836 */ /* 0x000fe20000000000 */
[----:B------:R0:W-:Y:S04]  /*01b0*/  CCTL.E.PF2 [R2] ;  /* 0x000000000200798f */ /* 0x0001e80000800100 */
[----:B------:R-:W-:Y:S02]  /*01c0*/  ISETP.GE.AND P0, PT, R0, UR6, PT ;  /* 0x0000000600007c0c */ /* 0x000fe4000bf06270 */
[----:B0-----:R-:W-:-:S05]  /*01d0*/  IADD3 R2, P1, PT, R2, 0x4000, RZ ;  /* 0x0000400002027810 */ /* 0x001fca0007f3e0ff */
[----:B------:R-:W-:-:S06]  /*01e0*/  IMAD.X R3, RZ, RZ, R3, P1 ;  /* 0x000000ffff037224 */ /* 0x000fcc00008e0603 */
[----:B------:R-:W-:Y:S05]  /*01f0*/  @!P0 BRA `(.L_x_2) ;  /* 0xfffffffc00e88947 */ /* 0x000fea000383ffff */
.L_x_1:
[----:B------:R-:W-:Y:S05]  /*0200*/  BSYNC.RECONVERGENT B0 ;  /* 0x0000000000007941 */ /* 0x000fea0003800200 */
.L_x_0:
[----:B------:R-:W0:Y:S01]  /*0210*/  LDCU.128 UR4, c[0x0][0x390] ;  /* 0x00007200ff0477ac */ /* 0x000e220008000c00 */
[----:B------:R-:W-:Y:S02]  /*0220*/  USHF.L.U64.HI UR9, UR16, 0x3, UR12 ;  /* 0x0000000310097899 */ /* 0x000fe4000801020c */
[----:B------:R-:W-:Y:S01]  /*0230*/  USHF.L.U64.HI UR8, UR16, 0x2, UR12 ;  /* 0x0000000210087899 */ /* 0x000fe2000801020c */
[----:B------:R-:W1:Y:S01]  /*0240*/  LDCU.64 UR20, c[0x0][0x358] ;  /* 0x00006b00ff1477ac */ /* 0x000e620008000a00 */
[----:B0-----:R-:W-:Y:S02]  /*0250*/  ULEA UR11, UP0, UR16, UR6, 0x3 ;  /* 0x00000006100b7291 */ /* 0x001fe4000f8018ff */
[----:B------:R-:W-:Y:S02]  /*0260*/  ULEA UR13, UP1, UR16, UR4, 0x2 ;  /* 0x00000004100d7291 */ /* 0x000fe4000f8210ff */
[----:B------:R-:W-:Y:S02]  /*0270*/  UIADD3.X UR9, UPT, UPT, UR9, UR7, URZ, UP0, !UPT ;  /* 0x0000000709097290 */ /* 0x000fe400087fe4ff */
[----:B------:R-:W-:Y:S01]  /*0280*/  UISETP.NE.AND UP0, UPT, UR15, UR10, UPT ;  /* 0x0000000a0f00728c */ /* 0x000fe2000bf05270 */
[----:B------:R-:W-:Y:S01]  /*0290*/  MOV R4, UR11 ;  /* 0x0000000b00047c02 */ /* 0x000fe20008000f00 */
[----:B------:R-:W-:Y:S01]  /*02a0*/  UIADD3.X UR14, UPT, UPT, UR8, UR5, URZ, UP1, !UPT ;  /* 0x00000005080e7290 */ /* 0x000fe20008ffe4ff */
[----:B------:R-:W-:-:S02]  /*02b0*/  IMAD.U32 R2, RZ, RZ, UR13 ;  /* 0x0000000dff027e24 */ /* 0x000fc4000f8e00ff */
[----:B------:R-:W-:-:S03]  /*02c0*/  IMAD.U32 R5, RZ, RZ, UR9 ;  /* 0x00000009ff057e24 */ /* 0x000fc6000f8e00ff */
[----:B------:R-:W-:Y:S01]  /*02d0*/  MOV R3, UR14 ;  /* 0x0000000e00037c02 */ /* 0x000fe20008000f00 */
[----:B-1----:R-:W-:Y:S06]  /*02e0*/  BRA.U !UP0, `(.L_x_3) ;  /* 0x0000000908f47547 */ /* 0x002fec000b800000 */
[----:B------:R-:W-:-:S06]  /*02f0*/  UISETP.GE.AND UP0, UPT, UR19, 0x1, UPT ;  /* 0x000000011300788c */ /* 0x000fcc000bf06270 */
[----:B------:R-:W-:-:S13]  /*0300*/  PLOP3.LUT P0, PT, PT, PT, UP0, 0x80, 0x8 ;  /* 0x000000000008781c */ /* 0x000fda0003f0f008 */
[----:B------:R-:W-:Y:S05]  /*0310*/  @!P0 EXIT ;  /* 0x000000000000894d */ /* 0x000fea0003800000 */
[----:B------:R-:W-:Y:S01]  /*0320*/  UISETP.GE.U32.AND UP0, UPT, UR19, 0x8, UPT ;  /* 0x000000081300788c */ /* 0x000fe2000bf06070 */
[----:B------:R-:W-:Y:S01]  /*0330*/  IMAD.MOV.U32 R0, RZ, RZ, RZ ;  /* 0x000000ffff007224 */ /* 0x000fe200078e00ff */
[----:B------:R-:W-:-:S07]  /*0340*/  ULOP3.LUT UR4, UR19, 0x7, URZ, 0xc0, !UPT ;  /* 0x0000000713047892 */ /* 0x000fce000f8ec0ff */
[----:B------:R-:W-:Y:S05]  /*0350*/  BRA.U !UP0, `(.L_x_4) ;  /* 0x0000000508d07547 */ /* 0x000fea000b800000 */
[----:B------:R-:W-:-:S13]  /*0360*/  ISETP.GE.AND P1, PT, R7, UR10, PT ;  /* 0x0000000a07007c0c */ /* 0x000fda000bf26270 */
[----:B------:R-:W-:-:S06]  /*0370*/  @!P1 IMAD.WIDE.U32 R10, R7, 0x8, R4 ;  /* 0x00000008070a9825 */ /* 0x000fcc00078e0004 */
[----:B------:R-:W2:Y:S01]  /*0380*/  @!P1 LDG.E.64 R10, desc[UR20][R10.64] ;  /* 0x000000140a0a9981 */ /* 0x000ea2000c1e1b00 */
[C---:B------:R-:W-:Y:S02]  /*0390*/  VIADD R19, R7.reuse, 0x80 ;  /* 0x0000008007137836 */ /* 0x040fe40000000000 */
[----:B------:R-:W-:-:S03]  /*03a0*/  @!P1 IMAD.WIDE.U32 R12, R7, 0x4, R2 ;  /* 0x00000004070c9825 */ /* 0x000fc600078e0002 */
[C---:B------:R-:W-:Y:S01]  /*03b0*/  ISETP.GE.AND P0, PT, R19.reuse, UR10, PT ;  /* 0x0000000a13007c0c */ /* 0x040fe2000bf06270 */
[----:B------:R-:W-:Y:S01]  /*03c0*/  IMAD.WIDE R8, R19, 0x8, R4 ;  /* 0x0000000813087825 */ /* 0x000fe200078e0204 */
[----:B--2---:R-:W0:Y:S02]  /*03d0*/  @!P1 F2I.F64.TRUNC R17, R10 ;  /* 0x0000000a00119311 */ /* 0x004e24000030d100 */
[----:B0-----:R0:W-:Y:S09]  /*03e0*/  @!P1 STG.E desc[UR20][R12.64], R17 ;  /* 0x000000110c009986 */ /* 0x0011f2000c101914 */
[----:B------:R-:W2:Y:S01]  /*03f0*/  @!P0 LDG.E.64 R14, desc[UR20][R8.64] ;  /* 0x00000014080e8981 */ /* 0x000ea2000c1e1b00 */
[C---:B------:R-:W-:Y:S01]  /*0400*/  IADD3 R0, PT, PT, R7.reuse, 0x100, RZ ;  /* 0x0000010007007810 */ /* 0x040fe20007ffe0ff */
[----:B------:R-:W-:Y:S01]  /*0410*/  VIADD R6, R7, 0x180 ;  /* 0x0000018007067836 */ /* 0x000fe20000000000 */
[----:B------:R-:W-:Y:S01]  /*0420*/  ULOP3.LUT UR5, UR19, 0x7ffffff8, URZ, 0xc0, !UPT ;  /* 0x7ffffff813057892 */ /* 0x000fe2000f8ec0ff */
[----:B------:R-:W-:Y:S01]  /*0430*/  IMAD.WIDE R10, R19, 0x4, R2 ;  /* 0x00000004130a7825 */ /* 0x000fe200078e0202 */
[----:B------:R-:W-:Y:S01]  /*0440*/  ISETP.GE.AND P6, PT, R0, UR10, PT ;  /* 0x0000000a00007c0c */ /* 0x000fe2000bfc6270 */
[----:B------:R-:W-:Y:S01]  /*0450*/  BSSY.RECONVERGENT B0, `(.L_x_5) ;  /* 0x0000012000007945 */ /* 0x000fe20003800200 */
[C---:B------:R-:W-:Y:S01]  /*0460*/  IADD3 R0, PT, PT, R7.reuse, 0x280, RZ ;  /* 0x0000028007007810 */ /* 0x040fe20007ffe0ff */
[C---:B------:R-:W-:Y:S01]  /*0470*/  VIADD R16, R7.reuse, 0x200 ;  /* 0x0000020007107836 */ /* 0x040fe20000000000 */
[----:B------:R-:W-:Y:S01]  /*0480*/  ISETP.GE.AND P5, PT, R6, UR10, PT ;  /* 0x0000000a06007c0c */ /* 0x000fe2000bfa6270 */
[C---:B------:R-:W-:Y:S01]  /*0490*/  VIADD R6, R7.reuse, 0x300 ;  /* 0x0000030007067836 */ /* 0x040fe20000000000 */
[----:B------:R-:W-:Y:S01]  /*04a0*/  ISETP.GE.AND P3, PT, R0, UR10, PT ;  /* 0x0000000a00007c0c */ /* 0x000fe2000bf66270 */
[----:B0-----:R-:W-:Y:S01]  /*04b0*/  VIADD R12, R7, 0x380 ;  /* 0x00000380070c7836 */ /* 0x001fe20000000000 */
[----:B------:R-:W-:-:S02]  /*04c0*/  MOV R0, UR5 ;  /* 0x0000000500007c02 */ /* 0x000fc40008000f00 */
[----:B------:R-:W-:Y:S02]  /*04d0*/  ISETP.GE.AND P4, PT, R16, UR10, PT ;  /* 0x0000000a10007c0c */ /* 0x000fe4000bf86270 */
[----:B------:R-:W-:Y:S02]  /*04e0*/  ISETP.GE.AND P2, PT, R6, UR10, PT ;  /* 0x0000000a06007c0c */ /* 0x000fe4000bf46270 */
[----:B------:R-:W-:Y:S01]  /*04f0*/  ISETP.GE.AND P1, PT, R12, UR10, PT ;  /* 0x0000000a0c007c0c */ /* 0x000fe2000bf26270 */
[----:B--2---:R-:W0:Y:S02]  /*0500*/  @!P0 F2I.F64.TRUNC R15, R14 ;  /* 0x0000000e000f8311 */ /* 0x004e24000030d100 */
[----:B0-----:R0:W-:Y:S01]  /*0510*/  @!P0 STG.E desc[UR20][R10.64], R15 ;  /* 0x0000000f0a008986 */ /* 0x0011e2000c101914 */
[----:B------:R-:W-:Y:S01]  /*0520*/  ISETP.NE.AND P0, PT, R0, 0x8, PT ;  /* 0x000000080000780c */ /* 0x000fe20003f05270 */
[----:B------:R-:W-:-:S12]  /*0530*/  @P6 BRA `(.L_x_6) ;  /* 0x00000000000c6947 */ /* 0x000fd80003800000 */
[----:B------:R-:W2:Y:S02]  /*0540*/  LDG.E.64 R12, desc[UR20][R8.64+0x400] ;  /* 0x00040014080c7981 */ /* 0x000ea4000c1e1b00 */
[----:B--2---:R-:W1:Y:S02]  /*0550*/  F2I.F64.TRUNC R13, R12 ;  /* 0x0000000c000d7311 */ /* 0x004e64000030d100 */
[----:B-1----:R1:W-:Y:S02]  /*0560*/  STG.E desc[UR20][R10.64+0x200], R13 ;  /* 0x0002000d0a007986 */ /* 0x0023e4000c101914 */
.L_x_6:
[----:B------:R-:W-:Y:S05]  /*0570*/  BSYNC.RECONVERGENT B0 ;  /* 0x0000000000007941 */ /* 0x000fea0003800200 */
.L_x_5:
[----:B------:R-:W-:Y:S04]  /*0580*/  BSSY.RECONVERGENT B0, `(.L_x_7) ;  /* 0x0000005000007945 */ /* 0x000fe80003800200 */
[----:B------:R-:W-:Y:S05]  /*0590*/  @P5 BRA `(.L_x_8) ;  /* 0x00000000000c5947 */ /* 0x000fea0003800000 */
[----:B-1----:R-:W2:Y:S02]  /*05a0*/  LDG.E.64 R12, desc[UR20][R8.64+0x800] ;  /* 0x00080014080c7981 */ /* 0x002ea4000c1e1b00 */
[----:B--2---:R-:W1:Y:S02]  /*05b0*/  F2I.F64.TRUNC R13, R12 ;  /* 0x0000000c000d7311 */ /* 0x004e64000030d100 */
[----:B-1----:R2:W-:Y:S02]  /*05c0*/  STG.E desc[UR20][R10.64+0x400], R13 ;  /* 0x0004000d0a007986 */ /* 0x0025e4000c101914 */
.L_x_8:
[----:B------:R-:W-:Y:S05]  /*05d0*/  BSYNC.RECONVERGENT B0 ;  /* 0x0000000000007941 */ /* 0x000fea0003800200 */
.L_x_7:
[----:B------:R-:W-:Y:S04]  /*05e0*/  BSSY.RECONVERGENT B0, `(.L_x_9) ;  /* 0x0000005000007945 */ /* 0x000fe80003800200 */
[----:B------:R-:W-:Y:S05]  /*05f0*/  @P4 BRA `(.L_x_10) ;  /* 0x00000000000c4947 */ /* 0x000fea0003800000 */
[----:B-12---:R-:W2:Y:S02]  /*0600*/  LDG.E.64 R12, desc[UR20][R8.64+0xc00] ;  /* 0x000c0014080c7981 */ /* 0x006ea4000c1e1b00 */
[----:B--2---:R-:W1:Y:S02]  /*0610*/  F2I.F64.TRUNC R13, R12 ;  /* 0x0000000c000d7311 */ /* 0x004e64000030d100 */
[----:B-1----:R3:W-:Y:S02]  /*0620*/  STG.E desc[UR20][R10.64+0x600], R13 ;  /* 0x0006000d0a007986 */ /* 0x0027e4000c101914 */
.L_x_10:
[----:B------:R-:W-:Y:S05]  /*0630*/  BSYNC.RECONVERGENT B0 ;  /* 0x0000000000007941 */ /* 0x000fea0003800200 */
.L_x_9:
[----:B------:R-:W-:Y:S04]  /*0640*/  BSSY.RECONVERGENT B0, `(.L_x_11) ;  /* 0x0000005000007945 */ /* 0x000fe80003800200 */
[----:B------:R-:W-:Y:S05]  /*0650*/  @P3 BRA `(.L_x_12) ;  /* 0x00000000000c3947 */ /* 0x000fea0003800000 */
[----:B-123--:R-:W2:Y:S02]  /*0660*/  LDG.E.64 R12, desc[UR20][R8.64+0x1000] ;  /* 0x00100014080c7981 */ /* 0x00eea4000c1e1b00 */
[----:B--2---:R-:W1:Y:S02]  /*0670*/  F2I.F64.TRUNC R13, R12 ;  /* 0x0000000c000d7311 */ /* 0x004e64000030d100 */
[----:B-1----:R4:W-:Y:S02]  /*0680*/  STG.E desc[UR20][R10.64+0x800], R13 ;  /* 0x0008000d0a007986 */ /* 0x0029e4000c101914 */
.L_x_12:
[----:B------:R-:W-:Y:S05]  /*0690*/  BSYNC.RECONVERGENT B0 ;  /* 0x0000000000007941 */ /* 0x000fea0003800200 */
.L_x_11:
[----:B------:R-:W-:Y:S04]  /*06a0*/  BSSY.RECONVERGENT B0, `(.L_x_13) ;  /* 0x0000005000007945 */ /* 0x000fe80003800200 */
[----:B------:R-:W-:Y:S05]  /*06b0*/  @P2 BRA `(.L_x_14) ;  /* 0x00000000000c2947 */ /* 0x000fea0003800000 */
[----:B-1234-:R-:W2:Y:S02]  /*06c0*/  LDG.E.64 R12, desc[UR20][R8.64+0x1400] ;  /* 0x00140014080c7981 */ /* 0x01eea4000c1e1b00 */
[----:B--2---:R-:W1:Y:S02]  /*06d0*/  F2I.F64.TRUNC R13, R12 ;  /* 0x0000000c000d7311 */ /* 0x004e64000030d100 */
[----:B-1----:R1:W-:Y:S02]  /*06e0*/  STG.E desc[UR20][R10.64+0xa00], R13 ;  /* 0x000a000d0a007986 */ /* 0x0023e4000c101914 */
.L_x_14:
[----:B------:R-:W-:Y:S05]  /*06f0*/  BSYNC.RECONVERGENT B0 ;  /* 0x0000000000007941 */ /* 0x000fea0003800200 */
.L_x_13:
[----:B------:R-:W-:Y:S04]  /*0700*/  BSSY.RECONVERGENT B0, `(.L_x_15) ;  /* 0x0000005000007945 */ /* 0x000fe80003800200 */
[----:B------:R-:W-:Y:S05]  /*0710*/  @P1 BRA `(.L_x_16) ;  /* 0x00000000000c1947 */ /* 0x000fea0003800000 */
[----:B------:R-:W1:Y:S02]  /*0720*/  LDG.E.64 R8, desc[UR20][R8.64+0x1800] ;  /* 0x0018001408087981 */ /* 0x000e64000c1e1b00 */
[----:B-1234-:R-:W1:Y:S02]  /*0730*/  F2I.F64.TRUNC R13, R8 ;  /* 0x00000008000d7311 */ /* 0x01ee64000030d100 */
[----:B-1----:R1:W-:Y:S02]  /*0740*/  STG.E desc[UR20][R10.64+0xc00], R13 ;  /* 0x000c000d0a007986 */ /* 0x0023e4000c101914 */
.L_x_16:
[----:B------:R-:W-:Y:S05]  /*0750*/  BSYNC.RECONVERGENT B0 ;  /* 0x0000000000007941 */ /* 0x000fea0003800200 */
.L_x_15:
[----:B------:R-:W-:Y:S05]  /*0760*/  @!P0 BRA `(.L_x_4) ;  /* 0x0000000000cc8947 */ /* 0x000fea0003800000 */
[----:B------:R-:W-:-:S07]  /*0770*/  IMAD.MOV.U32 R6, RZ, RZ, 0x8 ;  /* 0x00000008ff067424 */ /* 0x000fce00078e00ff */
.L_x_19:
[----:B01234-:R-:W-:-:S05]  /*0780*/  IMAD R11, R6, 0x80, R7 ;  /* 0x00000080060b7824 */ /* 0x01ffca00078e0207 */
[----:B------:R-:W-:-:S13]  /*0790*/  ISETP.GE.AND P0, PT, R11, UR10, PT ;  /* 0x0000000a0b007c0c */ /* 0x000fda000bf06270 */
[----:B------:R-:W-:-:S05]  /*07a0*/  @!P0 IMAD.WIDE.U32 R12, R11, 0x8, R4 ;  /* 0x000000080b0c8825 */ /* 0x000fca00078e0004 */
[----:B------:R-:W2:Y:S01]  /*07b0*/  @!P0 LDG.E.64 R14, desc[UR20][R12.64] ;  /* 0x000000140c0e8981 */ /* 0x000ea2000c1e1b00 */
[C---:B------:R-:W-:Y:S01]  /*07c0*/  IADD3 R17, PT, PT, R11.reuse, 0x80, RZ ;  /* 0x000000800b117810 */ /* 0x040fe20007ffe0ff */
[----:B------:R-:W-:-:S03]  /*07d0*/  @!P0 IMAD.WIDE.U32 R20, R11, 0x4, R2 ;  /* 0x000000040b148825 */ /* 0x000fc600078e0002 */
[C---:B------:R-:W-:Y:S01]  /*07e0*/  ISETP.GE.AND P1, PT, R17.reuse, UR10, PT ;  /* 0x0000000a11007c0c */ /* 0x040fe2000bf26270 */
[----:B------:R-:W-:Y:S01]  /*07f0*/  IMAD.WIDE R8, R17, 0x8, R4 ;  /* 0x0000000811087825 */ /* 0x000fe200078e0204 */
[----:B--2---:R-:W0:Y:S02]  /*0800*/  @!P0 F2I.F64.TRUNC R15, R14 ;  /* 0x0000000e000f8311 */ /* 0x004e24000030d100 */
[----:B0-----:R0:W-:Y:S09]  /*0810*/  @!P0 STG.E desc[UR20][R20.64], R15 ;  /* 0x0000000f14008986 */ /* 0x0011f2000c101914 */
[----:B------:R-:W2:Y:S01]  /*0820*/  @!P1 LDG.E.64 R18, desc[UR20][R8.64] ;  /* 0x0000001408129981 */ /* 0x000ea2000c1e1b00 */
[----:B------:R-:W-:-:S02]  /*0830*/  VIADD R10, R11, 0x100 ;  /* 0x000001000b0a7836 */ /* 0x000fc40000000000 */
[----:B------:R-:W-:-:S03]  /*0840*/  IMAD.WIDE R12, R17, 0x4, R2 ;  /* 0x00000004110c7825 */ /* 0x000fc600078e0202 */
[----:B------:R-:W-:Y:S01]  /*0850*/  ISETP.GE.AND P0, PT, R10, UR10, PT ;  /* 0x0000000a0a007c0c */ /* 0x000fe2000bf06270 */
[----:B--2---:R-:W1:Y:S02]  /*0860*/  @!P1 F2I.F64.TRUNC R19, R18 ;  /* 0x0000001200139311 */ /* 0x004e64000030d100 */
[----:B-1----:R1:W-:Y:S10]  /*0870*/  @!P1 STG.E desc[UR20][R12.64], R19 ;  /* 0x000000130c009986 */ /* 0x0023f4000c101914 */
[----:B------:R-:W2:Y:S01]  /*0880*/  @!P0 LDG.E.64 R16, desc[UR20][R8.64+0x400] ;  /* 0x0004001408108981 */ /* 0x000ea2000c1e1b00 */
[----:B------:R-:W-:-:S05]  /*0890*/  VIADD R10, R11, 0x180 ;  /* 0x000001800b0a7836 */ /* 0x000fca0000000000 */
[----:B------:R-:W-:Y:S01]  /*08a0*/  ISETP.GE.AND P1, PT, R10, UR10, PT ;  /* 0x0000000a0a007c0c */ /* 0x000fe2000bf26270 */
[----:B--2---:R-:W2:Y:S02]  /*08b0*/  @!P0 F2I.F64.TRUNC R17, R16 ;  /* 0x0000001000118311 */ /* 0x004ea4000030d100 */
[----:B--2---:R2:W-:Y:S10]  /*08c0*/  @!P0 STG.E desc[UR20][R12.64+0x200], R17 ;  /* 0x000200110c008986 */ /* 0x0045f4000c101914 */
[----:B0-----:R-:W3:Y:S01]  /*08d0*/  @!P1 LDG.E.64 R14, desc[UR20][R8.64+0x800] ;  /* 0x00080014080e9981 */ /* 0x001ee2000c1e1b00 */
[----:B------:R-:W-:-:S04]  /*08e0*/  IADD3 R10, PT, PT, R11, 0x200, RZ ;  /* 0x000002000b0a7810 */ /* 0x000fc80007ffe0ff */
[----:B------:R-:W-:Y:S01]  /*08f0*/  ISETP.GE.AND P0, PT, R10, UR10, PT ;  /* 0x0000000a0a007c0c */ /* 0x000fe2000bf06270 */
[----:B---3--:R-:W0:Y:S02]  /*0900*/  @!P1 F2I.F64.TRUNC R15, R14 ;  /* 0x0000000e000f9311 */ /* 0x008e24000030d100 */
[----:B0-----:R0:W-:Y:S10]  /*0910*/  @!P1 STG.E desc[UR20][R12.64+0x400], R15 ;  /* 0x0004000f0c009986 */ /* 0x0011f4000c101914 */
[----:B-1----:R-:W3:Y:S01]  /*0920*/  @!P0 LDG.E.64 R18, desc[UR20][R8.64+0xc00] ;  /* 0x000c001408128981 */ /* 0x002ee2000c1e1b00 */
[----:B------:R-:W-:-:S05]  /*0930*/  VIADD R10, R11, 0x280 ;  /* 0x000002800b0a7836 */ /* 0x000fca0000000000 */
[----:B------:R-:W-:Y:S01]  /*0940*/  ISETP.GE.AND P1, PT, R10, UR10, PT ;  /* 0x0000000a0a007c0c */ /* 0x000fe2000bf26270 */
[----:B---3--:R-:W1:Y:S02]  /*0950*/  @!P0 F2I.F64.TRUNC R19, R18 ;  /* 0x0000001200138311 */ /* 0x008e64000030d100 */
[----:B-1----:R1:W-:Y:S10]  /*0960*/  @!P0 STG.E desc[UR20][R12.64+0x600], R19 ;  /* 0x000600130c008986 */ /* 0x0023f4000c101914 */
[----:B--2---:R-:W2:Y:S01]  /*0970*/  @!P1 LDG.E.64 R16, desc[UR20][R8.64+0x1000] ;  /* 0x0010001408109981 */ /* 0x004ea2000c1e1b00 */
[----:B------:R-:W-:-:S05]  /*0980*/  VIADD R10, R11, 0x300 ;  /* 0x000003000b0a7836 */ /* 0x000fca0000000000 */
[----:B------:R-:W-:Y:S01]  /*0990*/  ISETP.GE.AND P0, PT, R10, UR10, PT ;  /* 0x0000000a0a007c0c */ /* 0x000fe2000bf06270 */
[----:B--2---:R-:W2:Y:S02]  /*09a0*/  @!P1 F2I.F64.TRUNC R17, R16 ;  /* 0x0000001000119311 */ /* 0x004ea4000030d100 */
[----:B--2---:R1:W-:Y:S10]  /*09b0*/  @!P1 STG.E desc[UR20][R12.64+0x800], R17 ;  /* 0x000800110c009986 */ /* 0x0043f4000c101914 */
[----:B0-----:R-:W2:Y:S01]  /*09c0*/  @!P0 LDG.E.64 R14, desc[UR20][R8.64+0x1400] ;  /* 0x00140014080e8981 */ /* 0x001ea2000c1e1b00 */
[----:B------:R-:W-:Y:S01]  /*09d0*/  IADD3 R11, PT, PT, R11, 0x380, RZ ;  /* 0x000003800b0b7810 */ /* 0x000fe20007ffe0ff */
[----:B------:R-:W-:Y:S01]  /*09e0*/  VIADD R6, R6, 0x8 ;  /* 0x0000000806067836 */ /* 0x000fe20000000000 */
[----:B------:R-:W-:Y:S04]  /*09f0*/  BSSY.RECONVERGENT B0, `(.L_x_17) ;  /* 0x0000009000007945 */ /* 0x000fe80003800200 */
[----:B------:R-:W-:Y:S01]  /*0a00*/  ISETP.NE.AND P1, PT, R6, R0, PT ;  /* 0x000000000600720c */ /* 0x000fe20003f25270 */
[----:B--2---:R-:W0:Y:S02]  /*0a10*/  @!P0 F2I.F64.TRUNC R15, R14 ;  /* 0x0000000e000f8311 */ /* 0x004e24000030d100 */
[----:B0-----:R1:W-:Y:S01]  /*0a20*/  @!P0 STG.E desc[UR20][R12.64+0xa00], R15 ;  /* 0x000a000f0c008986 */ /* 0x0013e2000c101914 */
[----:B------:R-:W-:-:S13]  /*0a30*/  ISETP.GE.AND P0, PT, R11, UR10, PT ;  /* 0x0000000a0b007c0c */ /* 0x000fda000bf06270 */
[----:B-1----:R-:W-:Y:S05]  /*0a40*/  @P0 BRA `(.L_x_18) ;  /* 0x00000000000c0947 */ /* 0x002fea0003800000 */
[----:B------:R-:W2:Y:S02]  /*0a50*/  LDG.E.64 R8, desc[UR20][R8.64+0x1800] ;  /* 0x0018001408087981 */ /* 0x000ea4000c1e1b00 */
[----:B--2---:R-:W0:Y:S02]  /*0a60*/  F2I.F64.TRUNC R11, R8 ;  /* 0x00000008000b7311 */ /* 0x004e24000030d100 */
[----:B0-----:R0:W-:Y:S02]  /*0a70*/  STG.E desc[UR20][R12.64+0xc00], R11 ;  /* 0x000c000b0c007986 */ /* 0x0011e4000c101914 */
.L_x_18:
[----:B------:R-:W-:Y:S05]  /*0a80*/  BSYNC.RECONVERGENT B0 ;  /* 0x0000000000007941 */ /* 0x000fea0003800200 */
.L_x_17:
[----:B------:R-:W-:Y:S05]  /*0a90*/  @P1 BRA `(.L_x_19) ;  /* 0xfffffffc00381947 */ /* 0x000fea000383ffff */
.L_x_4:
[----:B------:R-:W-:-:S13]  /*0aa0*/  ISETP.NE.AND P0, PT, RZ, UR4, PT ;  /* 0x00000004ff007c0c */ /* 0x000fda000bf05270 */
[----:B------:R-:W-:Y:S05]  /*0ab0*/  @!P0 EXIT ;  /* 0x000000000000894d */ /* 0x000fea0003800000 */
[----:B------:R-:W5:Y:S01]  /*0ac0*/  LDC R6, c[0x0][0x388] ;  /* 0x0000e200ff067b82 */ /* 0x000f620000000800 */
[----:B------:R-:W-:Y:S01]  /*0ad0*/  UISETP.GE.U32.AND UP0, UPT, UR4, 0x4, UPT ;  /* 0x000000040400788c */ /* 0x000fe2000bf06070 */
[----:B-----5:R-:W-:-:S04]  /*0ae0*/  LOP3.LUT R18, R6, 0x3, RZ, 0xc0, !PT ;  /* 0x0000000306127812 */ /* 0x020fc800078ec0ff */
[----:B------:R-:W-:-:S04]  /*0af0*/  ISETP.NE.AND P2, PT, R18, RZ, PT ;  /* 0x000000ff1200720c */ /* 0x000fc80003f45270 */
[----:B------:R-:W-:Y:S09]  /*0b00*/  BRA.U !UP0, `(.L_x_20) ;  /* 0x0000000108747547 */ /* 0x000ff2000b800000 */
[----:B------:R-:W-:-:S04]  /*0b10*/  LEA R23, R0, R7, 0x7 ;  /* 0x0000000700177211 */ /* 0x000fc800078e38ff */
[----:B------:R-:W-:-:S13]  /*0b20*/  ISETP.GE.AND P0, PT, R23, UR10, PT ;  /* 0x0000000a17007c0c */ /* 0x000fda000bf06270 */
[----:B------:R-:W-:-:S06]  /*0b30*/  @!P0 IMAD.WIDE R8, R23, 0x8, R4 ;  /* 0x0000000817088825 */ /* 0x000fcc00078e0204 */
[----:B------:R-:W5:Y:S01]  /*0b40*/  @!P0 LDG.E.64 R8, desc[UR20][R8.64] ;  /* 0x0000001408088981 */ /* 0x000f62000c1e1b00 */
[C---:B0-----:R-:W-:Y:S02]  /*0b50*/  VIADD R15, R23.reuse, 0x80 ;  /* 0x00000080170f7836 */ /* 0x041fe40000000000 */
[----:B-1234-:R-:W-:-:S03]  /*0b60*/  @!P0 IMAD.WIDE R10, R23, 0x4, R2 ;  /* 0x00000004170a8825 */ /* 0x01efc600078e0202 */
[----:B------:R-:W-:-:S13]  /*0b70*/  ISETP.GE.AND P1, PT, R15, UR10, PT ;  /* 0x0000000a0f007c0c */ /* 0x000fda000bf26270 */
[----:B------:R-:W-:Y:S01]  /*0b80*/  @!P1 IMAD.WIDE R12, R15, 0x8, R4 ;  /* 0x000000080f0c9825 */ /* 0x000fe200078e0204 */
[----:B-----5:R-:W0:Y:S02]  /*0b90*/  @!P0 F2I.F64.TRUNC R19, R8 ;  /* 0x0000000800138311 */ /* 0x020e24000030d100 */
[----:B0-----:R0:W-:Y:S04]  /*0ba0*/  @!P0 STG.E desc[UR20][R10.64], R19 ;  /* 0x000000130a008986 */ /* 0x0011e8000c101914 */
[----:B------:R-:W2:Y:S01]  /*0bb0*/  @!P1 LDG.E.64 R12, desc[UR20][R12.64] ;  /* 0x000000140c0c9981 */ /* 0x000ea2000c1e1b00 */
[----:B------:R-:W-:Y:S01]  /*0bc0*/  IADD3 R25, PT, PT, R23, 0x100, RZ ;  /* 0x0000010017197810 */ /* 0x000fe20007ffe0ff */
[----:B------:R-:W-:-:S03]  /*0bd0*/  @!P1 IMAD.WIDE R14, R15, 0x4, R2 ;  /* 0x000000040f0e9825 */ /* 0x000fc600078e0202 */
[----:B------:R-:W-:-:S13]  /*0be0*/  ISETP.GE.AND P0, PT, R25, UR10, PT ;  /* 0x0000000a19007c0c */ /* 0x000fda000bf06270 */
[----:B------:R-:W-:Y:S01]  /*0bf0*/  @!P0 IMAD.WIDE R16, R25, 0x8, R4 ;  /* 0x0000000819108825 */ /* 0x000fe200078e0204 */
[----:B--2---:R-:W1:Y:S02]  /*0c00*/  @!P1 F2I.F64.TRUNC R21, R12 ;  /* 0x0000000c00159311 */ /* 0x004e64000030d100 */
[----:B-1----:R1:W-:Y:S04]  /*0c10*/  @!P1 STG.E desc[UR20][R14.64], R21 ;  /* 0x000000150e009986 */ /* 0x0023e8000c101914 */
[----:B------:R-:W2:Y:S01]  /*0c20*/  @!P0 LDG.E.64 R16, desc[UR20][R16.64] ;  /* 0x0000001410108981 */ /* 0x000ea2000c1e1b00 */
[----:B------:R-:W-:Y:S02]  /*0c30*/  VIADD R27, R23, 0x180 ;  /* 0x00000180171b7836 */ /* 0x000fe40000000000 */
[----:B------:R-:W-:-:S03]  /*0c40*/  @!P0 IMAD.WIDE R8, R25, 0x4, R2 ;  /* 0x0000000419088825 */ /* 0x000fc600078e0202 */
[----:B------:R-:W-:-:S13]  /*0c50*/  ISETP.GE.AND P1, PT, R27, UR10, PT ;  /* 0x0000000a1b007c0c */ /* 0x000fda000bf26270 */
[C---:B0-----:R-:W-:Y:S01]  /*0c60*/  @!P1 IMAD.WIDE R10, R27.reuse, 0x8, R4 ;  /* 0x000000081b0a9825 */ /* 0x041fe200078e0204 */
[----:B--2---:R-:W0:Y:S02]  /*0c70*/  @!P0 F2I.F64.TRUNC R19, R16 ;  /* 0x0000001000138311 */ /* 0x004e24000030d100 */
[----:B0-----:R1:W-:Y:S04]  /*0c80*/  @!P0 STG.E desc[UR20][R8.64], R19 ;  /* 0x0000001308008986 */ /* 0x0013e8000c101914 */
[----:B------:R-:W2:Y:S01]  /*0c90*/  @!P1 LDG.E.64 R10, desc[UR20][R10.64] ;  /* 0x000000140a0a9981 */ /* 0x000ea2000c1e1b00 */
[----:B------:R-:W-:Y:S01]  /*0ca0*/  @!P1 IMAD.WIDE R12, R27, 0x4, R2 ;  /* 0x000000041b0c9825 */ /* 0x000fe200078e0202 */
[----:B------:R-:W-:Y:S01]  /*0cb0*/  IADD3 R0, PT, PT, R0, 0x4, RZ ;  /* 0x0000000400007810 */ /* 0x000fe20007ffe0ff */
[----:B--2---:R-:W0:Y:S03]  /*0cc0*/  @!P1 F2I.F64.TRUNC R23, R10 ;  /* 0x0000000a00179311 */ /* 0x004e26000030d100 */
[----:B0-----:R1:W-:Y:S03]  /*0cd0*/  @!P1 STG.E desc[UR20][R12.64], R23 ;  /* 0x000000170c009986 */ /* 0x0013e6000c101914 */
.L_x_20:
[----:B------:R-:W-:Y:S05]  /*0ce0*/  @!P2 EXIT ;  /* 0x000000000000a94d */ /* 0x000fea0003800000 */
[----:B------:R-:W-:Y:S02]  /*0cf0*/  ISETP.NE.AND P0, PT, R18, 0x1, PT ;  /* 0x000000011200780c */ /* 0x000fe40003f05270 */
[----:B------:R-:W-:-:S04]  /*0d00*/  LOP3.LUT R6, R6, 0x1, RZ, 0xc0, !PT ;  /* 0x0000000106067812 */ /* 0x000fc800078ec0ff */
[----:B------:R-:W-:-:S07]  /*0d10*/  ISETP.NE.U32.AND P2, PT, R6, 0x1, PT ;  /* 0x000000010600780c */ /* 0x000fce0003f45070 */
[----:B------:R-:W-:Y:S06]  /*0d20*/  @!P0 BRA `(.L_x_21) ;  /* 0x00000000003c8947 */ /* 0x000fec0003800000 */
[----:B01234-:R-:W-:-:S05]  /*0d30*/  IMAD R11, R0, 0x80, R7 ;  /* 0x00000080000b7824 */ /* 0x01ffca00078e0207 */
[----:B------:R-:W-:-:S13]  /*0d40*/  ISETP.GE.AND P0, PT, R11, UR10, PT ;  /* 0x0000000a0b007c0c */ /* 0x000fda000bf06270 */
[----:B------:R-:W-:-:S06]  /*0d50*/  @!P0 IMAD.WIDE R8, R11, 0x8, R4 ;  /* 0x000000080b088825 */ /* 0x000fcc00078e0204 */
[----:B------:R-:W2:Y:S01]  /*0d60*/  @!P0 LDG.E.64 R8, desc[UR20][R8.64] ;  /* 0x0000001408088981 */ /* 0x000ea2000c1e1b00 */
[C---:B------:R-:W-:Y:S01]  /*0d70*/  IADD3 R15, PT, PT, R11.reuse, 0x80, RZ ;  /* 0x000000800b0f7810 */ /* 0x040fe20007ffe0ff */
[----:B------:R-:W-:-:S03]  /*0d80*/  @!P0 IMAD.WIDE R10, R11, 0x4, R2 ;  /* 0x000000040b0a8825 */ /* 0x000fc600078e0202 */
[----:B------:R-:W-:-:S13]  /*0d90*/  ISETP.GE.AND P1, PT, R15, UR10, PT ;  /* 0x0000000a0f007c0c */ /* 0x000fda000bf26270 */
[C---:B------:R-:W-:Y:S01]  /*0da0*/  @!P1 IMAD.WIDE R12, R15.reuse, 0x8, R4 ;  /* 0x000000080f0c9825 */ /* 0x040fe200078e0204 */
[----:B--2---:R-:W0:Y:S02]  /*0db0*/  @!P0 F2I.F64.TRUNC R17, R8 ;  /* 0x0000000800118311 */ /* 0x004e24000030d100 */
[----:B0-----:R0:W-:Y:S04]  /*0dc0*/  @!P0 STG.E desc[UR20][R10.64], R17 ;  /* 0x000000110a008986 */ /* 0x0011e8000c101914 */
[----:B------:R-:W2:Y:S01]  /*0dd0*/  @!P1 LDG.E.64 R12, desc[UR20][R12.64] ;  /* 0x000000140c0c9981 */ /* 0x000ea2000c1e1b00 */
[----:B------:R-:W-:-:S04]  /*0de0*/  @!P1 IMAD.WIDE R14, R15, 0x4, R2 ;  /* 0x000000040f0e9825 */ /* 0x000fc800078e0202 */
[----:B------:R-:W-:Y:S01]  /*0df0*/  VIADD R0, R0, 0x2 ;  /* 0x0000000200007836 */ /* 0x000fe20000000000 */
[----:B--2---:R-:W1:Y:S02]  /*0e00*/  @!P1 F2I.F64.TRUNC R19, R12 ;  /* 0x0000000c00139311 */ /* 0x004e64000030d100 */
[----:B-1----:R0:W-:Y:S04]  /*0e10*/  @!P1 STG.E desc[UR20][R14.64], R19 ;  /* 0x000000130e009986 */ /* 0x0021e8000c101914 */
.L_x_21:
[----:B------:R-:W-:Y:S05]  /*0e20*/  @P2 EXIT ;  /* 0x000000000000294d */ /* 0x000fea0003800000 */
[----:B-1----:R-:W-:-:S04]  /*0e30*/  LEA R9, R0, R7, 0x7 ;  /* 0x0000000700097211 */ /* 0x002fc800078e38ff */
[----:B------:R-:W-:-:S13]  /*0e40*/  ISETP.GE.AND P0, PT, R9, UR10, PT ;  /* 0x0000000a09007c0c */ /* 0x000fda000bf06270 */
[----:B------:R-:W-:Y:S05]  /*0e50*/  @P0 EXIT ;  /* 0x000000000000094d */ /* 0x000fea0003800000 */
[----:B------:R-:W-:-:S06]  /*0e60*/  IMAD.WIDE R4, R9, 0x8, R4 ;  /* 0x0000000809047825 */ /* 0x000fcc00078e0204 */
[----:B------:R-:W5:Y:S01]  /*0e70*/  LDG.E.64 R4, desc[UR20][R4.64] ;  /* 0x0000001404047981 */ /* 0x000f62000c1e1b00 */
[----:B------:R-:W-:Y:S01]  /*0e80*/  IMAD.WIDE R2, R9, 0x4, R2 ;  /* 0x0000000409027825 */ /* 0x000fe200078e0202 */
[----:B-----5:R-:W1:Y:S04]  /*0e90*/  F2I.F64.TRUNC R7, R4 ;  /* 0x0000000400077311 */ /* 0x020e68000030d100 */
[----:B-1----:R-:W-:Y:S01]  /*0ea0*/  STG.E desc[UR20][R2.64], R7 ;  /* 0x0000000702007986 */ /* 0x002fe2000c101914 */
[----:B------:R-:W-:Y:S05]  /*0eb0*/  EXIT ;  /* 0x000000000000794d */ /* 0x000fea0003800000 */
.L_x_3:
[----:B------:R-:W-:-:S06]  /*0ec0*/  UISETP.GE.AND UP0, UPT, UR19, 0x1, UPT ;  /* 0x000000011300788c */ /* 0x000fcc000bf06270 */
[----:B------:R-:W-:-:S13]  /*0ed0*/  PLOP3.LUT P0, PT, PT, PT, UP0, 0x80, 0x8 ;  /* 0x000000000008781c */ /* 0x000fda0003f0f008 */
[----:B------:R-:W-:Y:S05]  /*0ee0*/  @!P0 EXIT ;  /* 0x000000000000894d */ /* 0x000fea0003800000 */
[----:B------:R-:W-:Y:S01]  /*0ef0*/  UISETP.GE.U32.AND UP0, UPT, UR19, 0x10, UPT ;  /* 0x000000101300788c */ /* 0x000fe2000bf06070 */
[----:B------:R-:W-:Y:S01]  /*0f00*/  IMAD.MOV.U32 R0, RZ, RZ, RZ ;  /* 0x000000ffff007224 */ /* 0x000fe200078e00ff */
[----:B------:R-:W-:-:S06]  /*0f10*/  ULOP3.LUT UR15, UR19, 0xf, URZ, 0xc0, !UPT ;  /* 0x0000000f130f7892 */ /* 0x000fcc000f8ec0ff */
[----:B------:R-:W-:Y:S01]  /*0f20*/  ISETP.NE.AND P0, PT, RZ, UR15, PT ;  /* 0x0000000fff007c0c */ /* 0x000fe2000bf05270 */
[----:B------:R-:W-:-:S12]  /*0f30*/  BRA.U !UP0, `(.L_x_22) ;  /* 0x0000000508387547 */ /* 0x000fd8000b800000 */
[C---:B------:R-:W-:Y:S01]  /*0f40*/  IMAD.WIDE.U32 R8, R7.reuse, 0x4, R2 ;  /* 0x0000000407087825 */ /* 0x040fe200078e0002 */
[----:B------:R-:W-:Y:S01]  /*0f50*/  ULOP3.LUT UR18, UR19, 0x7ffffff0, URZ, 0xc0, !UPT ;  /* 0x7ffffff013127892 */ /* 0x000fe2000f8ec0ff */
[C---:B------:R-:W-:Y:S01]  /*0f60*/  IADD3 R6, PT, PT, R7.reuse, 0x480, RZ ;  /* 0x0000048007067810 */ /* 0x040fe20007ffe0ff */
[----:B------:R-:W-:Y:S01]  /*0f70*/  UIADD3 UR10, UP0, UPT, UR11, 0xc00, URZ ;  /* 0x00000c000b0a7890 */ /* 0x000fe2000ff1e0ff */
[----:B------:R-:W-:Y:S01]  /*0f80*/  IMAD.WIDE.U32 R10, R7, 0x8, R4 ;  /* 0x00000008070a7825 */ /* 0x000fe200078e0004 */
[----:B------:R-:W-:Y:S01]  /*0f90*/  IADD3 R20, P1, PT, R8, 0x800, RZ ;  /* 0x0000080008147810 */ /* 0x000fe20007f3e0ff */
[----:B------:R-:W-:Y:S02]  /*0fa0*/  UIADD3 UR8, UP1, UPT, UR13, 0x600, URZ ;  /* 0x000006000d087890 */ /* 0x000fe4000ff3e0ff */
[----:B------:R-:W-:Y:S01]  /*0fb0*/  IMAD.U32 R0, RZ, RZ, UR18 ;  /* 0x00000012ff007e24 */ /* 0x000fe2000f8e00ff */
[----:B------:R-:W-:Y:S01]  /*0fc0*/  IADD3 R8, P2, PT, R10, 0x1000, RZ ;  /* 0x000010000a087810 */ /* 0x000fe20007f5e0ff */
[----:B------:R-:W-:Y:S01]  /*0fd0*/  UIADD3.X UR11, UPT, UPT, URZ, UR9, URZ, UP0, !UPT ;  /* 0x00000009ff0b7290 */ /* 0x000fe200087fe4ff */
[----:B------:R-:W-:Y:S01]  /*0fe0*/  IADD3.X R23, PT, PT, RZ, R9, RZ, P1, !PT ;  /* 0x00000009ff177210 */ /* 0x000fe20000ffe4ff */
[----:B------:R-:W-:-:S02]  /*0ff0*/  UIADD3.X UR9, UPT, UPT, URZ, UR14, URZ, UP1, !UPT ;  /* 0x0000000eff097290 */ /* 0x000fc40008ffe4ff */
[----:B------:R-:W-:Y:S01]  /*1000*/  IMAD.X R9, RZ, RZ, R11, P2 ;  /* 0x000000ffff097224 */ /* 0x000fe200010e060b */
[----:B------:R-:W-:-:S12]  /*1010*/  UIADD3 UR13, UPT, UPT, -UR18, URZ, URZ ;  /* 0x000000ff120d7290 */ /* 0x000fd8000fffe1ff */
.L_x_23:
[----:B------:R-:W2:Y:S02]  /*1020*/  LDG.E.64 R10, desc[UR20][R8.64+-0x1000] ;  /* 0xfff00014080a7981 */ /* 0x000ea4000c1e1b00 */
[----:B-12---:R0:W1:Y:S02]  /*1030*/  F2I.F64.TRUNC R21, R10 ;  /* 0x0000000a00157311 */ /* 0x006064000030d100 */
[----:B0-----:R-:W-:Y:S01]  /*1040*/  MOV R10, R20 ;  /* 0x00000014000a7202 */ /* 0x001fe20000000f00 */
[----:B------:R-:W-:-:S05]  /*1050*/  IMAD.MOV.U32 R11, RZ, RZ, R23 ;  /* 0x000000ffff0b7224 */ /* 0x000fca00078e0017 */
[----:B-1----:R0:W-:Y:S04]  /*1060*/  STG.E desc[UR20][R10.64+-0x800], R21 ;  /* 0xfff800150a007986 */ /* 0x0021e8000c101914 */
[----:B------:R-:W2:Y:S02]  /*1070*/  LDG.E.64 R12, desc[UR20][R8.64+-0xc00] ;  /* 0xfff40014080c7981 */ /* 0x000ea4000c1e1b00 */
[----:B--2---:R-:W1:Y:S02]  /*1080*/  F2I.F64.TRUNC R23, R12 ;  /* 0x0000000c00177311 */ /* 0x004e64000030d100 */
[----:B-1----:R-:W-:Y:S04]  /*1090*/  STG.E desc[UR20][R10.64+-0x600], R23 ;  /* 0xfffa00170a007986 */ /* 0x002fe8000c101914 */
[----:B------:R-:W2:Y:S02]  /*10a0*/  LDG.E.64 R14, desc[UR20][R8.64+-0x800] ;  /* 0xfff80014080e7981 */ /* 0x000ea4000c1e1b00 */
[----:B--2---:R-:W1:Y:S02]  /*10b0*/  F2I.F64.TRUNC R25, R14 ;  /* 0x0000000e00197311 */ /* 0x004e64000030d100 */
[----:B-1----:R-:W-:Y:S04]  /*10c0*/  STG.E desc[UR20][R10.64+-0x400], R25 ;  /* 0xfffc00190a007986 */ /* 0x002fe8000c101914 */
[----:B------:R-:W2:Y:S02]  /*10d0*/  LDG.E.64 R16, desc[UR20][R8.64+-0x400] ;  /* 0xfffc001408107981 */ /* 0x000ea4000c1e1b00 */
[----:B--2---:R-:W1:Y:S02]  /*10e0*/  F2I.F64.TRUNC R27, R16 ;  /* 0x00000010001b7311 */ /* 0x004e64000030d100 */
[----:B-1----:R-:W-:Y:S04]  /*10f0*/  STG.E desc[UR20][R10.64+-0x200], R27 ;  /* 0xfffe001b0a007986 */ /* 0x002fe8000c101914 */
[----:B------:R-:W0:Y:S02]  /*1100*/  LDG.E.64 R18, desc[UR20][R8.64] ;  /* 0x0000001408127981 */ /* 0x000e24000c1e1b00 */
[----:B0-----:R-:W0:Y:S02]  /*1110*/  F2I.F64.TRUNC R21, R18 ;  /* 0x0000001200157311 */ /* 0x001e24000030d100 */
[----:B0-----:R0:W-:Y:S04]  /*1120*/  STG.E desc[UR20][R10.64], R21 ;  /* 0x000000150a007986 */ /* 0x0011e8000c101914 */
[----:B------:R-:W2:Y:S02]  /*1130*/  LDG.E.64 R12, desc[UR20][R8.64+0x400] ;  /* 0x00040014080c7981 */ /* 0x000ea4000c1e1b00 */
[----:B--2---:R-:W1:Y:S02]  /*1140*/  F2I.F64.TRUNC R13, R12 ;  /* 0x0000000c000d7311 */ /* 0x004e64000030d100 */
[----:B-1----:R1:W-:Y:S04]  /*1150*/  STG.E desc[UR20][R10.64+0x200], R13 ;  /* 0x0002000d0a007986 */ /* 0x0023e8000c101914 */
[----:B------:R-:W2:Y:S02]  /*1160*/  LDG.E.64 R14, desc[UR20][R8.64+0x800] ;  /* 0x00080014080e7981 */ /* 0x000ea4000c1e1b00 */
[----:B--2---:R-:W2:Y:S02]  /*1170*/  F2I.F64.TRUNC R15, R14 ;  /* 0x0000000e000f7311 */ /* 0x004ea4000030d100 */
[----:B--2---:R2:W-:Y:S04]  /*1180*/  STG.E desc[UR20][R10.64+0x400], R15 ;  /* 0x0004000f0a007986 */ /* 0x0045e8000c101914 */
[----:B------:R-:W3:Y:S02]  /*1190*/  LDG.E.64 R16, desc[UR20][R8.64+0xc00] ;  /* 0x000c001408107981 */ /* 0x000ee4000c1e1b00 */
[----:B---3--:R-:W3:Y:S02]  /*11a0*/  F2I.F64.TRUNC R17, R16 ;  /* 0x0000001000117311 */ /* 0x008ee4000030d100 */
[----:B---3--:R3:W-:Y:S04]  /*11b0*/  STG.E desc[UR20][R10.64+0x600], R17 ;  /* 0x000600110a007986 */ /* 0x0087e8000c101914 */
[----:B------:R-:W4:Y:S01]  /*11c0*/  LDG.E.64 R18, desc[UR20][R8.64+0x1000] ;  /* 0x0010001408127981 */ /* 0x000f22000c1e1b00 */
[----:B------:R-:W-:Y:S01]  /*11d0*/  MOV R20, UR10 ;  /* 0x0000000a00147c02 */ /* 0x000fe20008000f00 */
[----:B0-----:R-:W-:-:S04]  /*11e0*/  IMAD.U32 R21, RZ, RZ, UR11 ;  /* 0x0000000bff157e24 */ /* 0x001fc8000f8e00ff */
[----:B-1----:R-:W-:Y:S01]  /*11f0*/  IMAD.WIDE R12, R6, 0x8, R20 ;  /* 0x00000008060c7825 */ /* 0x002fe200078e0214 */
[----:B----4-:R-:W0:Y:S02]  /*1200*/  F2I.F64.TRUNC R23, R18 ;  /* 0x0000001200177311 */ /* 0x010e24000030d100 */
[----:B0-----:R0:W-:Y:S04]  /*1210*/  STG.E desc[UR20][R10.64+0x800], R23 ;  /* 0x000800170a007986 */ /* 0x0011e8000c101914 */
[----:B------:R-:W4:Y:S01]  /*1220*/  LDG.E.64 R20, desc[UR20][R12.64+-0xc00] ;  /* 0xfff400140c147981 */ /* 0x000f22000c1e1b00 */
[----:B------:R-:W-:Y:S01]  /*1230*/  MOV R14, UR8 ;  /* 0x00000008000e7c02 */ /* 0x000fe20008000f00 */
[----:B--2---:R-:W-:-:S04]  /*1240*/  IMAD.U32 R15, RZ, RZ, UR9 ;  /* 0x00000009ff0f7e24 */ /* 0x004fc8000f8e00ff */
[----:B------:R-:W-:Y:S01]  /*1250*/  IMAD.WIDE R14, R6, 0x4, R14 ;  /* 0x00000004060e7825 */ /* 0x000fe200078e020e */
[----:B----4-:R-:W1:Y:S04]  /*1260*/  F2I.F64.TRUNC R25, R20 ;  /* 0x0000001400197311 */ /* 0x010e68000030d100 */
[----:B-1----:R-:W-:Y:S04]  /*1270*/  STG.E desc[UR20][R14.64+-0x600], R25 ;  /* 0xfffa00190e007986 */ /* 0x002fe8000c101914 */
[----:B---3--:R-:W2:Y:S02]  /*1280*/  LDG.E.64 R16, desc[UR20][R12.64+-0x800] ;  /* 0xfff800140c107981 */ /* 0x008ea4000c1e1b00 */
        /* <DEDUP_REMOVED lines=8> */
[----:B0-----:R-:W2:Y:S02]  /*1310*/  LDG.E.64 R22, desc[UR20][R12.64+0x400] ;  /* 0x000400140c167981 */ /* 0x001ea4000c1e1b00 */
[----:B--2---:R-:W0:Y:S02]  /*1320*/  F2I.F64.TRUNC R23, R22 ;  /* 0x0000001600177311 */ /* 0x004e24000030d100 */
[----:B0-----:R0:W-:Y:S04]  /*1330*/  STG.E desc[UR20][R14.64+0x200], R23 ;  /* 0x000200170e007986 */ /* 0x0011e8000c101914 */
[----:B------:R-:W2:Y:S02]  /*1340*/  LDG.E.64 R16, desc[UR20][R12.64+0x800] ;  /* 0x000800140c107981 */ /* 0x000ea4000c1e1b00 */
[----:B--2---:R-:W1:Y:S02]  /*1350*/  F2I.F64.TRUNC R17, R16 ;  /* 0x0000001000117311 */ /* 0x004e64000030d100 */
[----:B-1----:R1:W-:Y:S04]  /*1360*/  STG.E desc[UR20][R14.64+0x400], R17 ;  /* 0x000400110e007986 */ /* 0x0023e8000c101914 */
[----:B------:R-:W2:Y:S01]  /*1370*/  LDG.E.64 R18, desc[UR20][R12.64+0xc00] ;  /* 0x000c00140c127981 */ /* 0x000ea2000c1e1b00 */
[----:B------:R-:W-:Y:S01]  /*1380*/  UIADD3 UR13, UPT, UPT, UR13, 0x10, URZ ;  /* 0x000000100d0d7890 */ /* 0x000fe2000fffe0ff */
[----:B------:R-:W-:-:S02]  /*1390*/  IADD3 R8, P2, PT, R8, 0x4000, RZ ;  /* 0x0000400008087810 */ /* 0x000fc40007f5e0ff */
[----:B------:R-:W-:Y:S01]  /*13a0*/  IADD3 R20, P1, PT, R10, 0x2000, RZ ;  /* 0x000020000a147810 */ /* 0x000fe20007f3e0ff */
[----:B------:R-:W-:Y:S01]  /*13b0*/  UISETP.NE.AND UP0, UPT, UR13, URZ, UPT ;  /* 0x000000ff0d00728c */ /* 0x000fe2000bf05270 */
[----:B------:R-:W-:Y:S01]  /*13c0*/  IADD3 R6, PT, PT, R6, 0x800, RZ ;  /* 0x0000080006067810 */ /* 0x000fe20007ffe0ff */
[----:B------:R-:W-:Y:S01]  /*13d0*/  IMAD.X R9, RZ, RZ, R9, P2 ;  /* 0x000000ffff097224 */ /* 0x000fe200010e0609 */
[----:B0-----:R-:W-:Y:S01]  /*13e0*/  IADD3.X R23, PT, PT, RZ, R11, RZ, P1, !PT ;  /* 0x0000000bff177210 */ /* 0x001fe20000ffe4ff */
[----:B--2---:R-:W0:Y:S02]  /*13f0*/  F2I.F64.TRUNC R19, R18 ;  /* 0x0000001200137311 */ /* 0x004e24000030d100 */
[----:B0-----:R1:W-:Y:S03]  /*1400*/  STG.E desc[UR20][R14.64+0x600], R19 ;  /* 0x000600130e007986 */ /* 0x0013e6000c101914 */
[----:B------:R-:W-:Y:S05]  /*1410*/  BRA.U UP0, `(.L_x_23) ;  /* 0xfffffffd00007547 */ /* 0x000fea000b83ffff */
.L_x_22:
[----:B------:R-:W-:Y:S05]  /*1420*/  @!P0 EXIT ;  /* 0x000000000000894d */ /* 0x000fea0003800000 */
[----:B------:R-:W-:Y:S02]  /*1430*/  UISETP.GE.U32.AND UP0, UPT, UR15, 0x8, UPT ;  /* 0x000000080f00788c */ /* 0x000fe4000bf06070 */
[----:B------:R-:W-:-:S06]  /*1440*/  ULOP3.LUT UR8, UR19, 0x7, URZ, 0xc0, !UPT ;  /* 0x0000000713087892 */ /* 0x000fcc000f8ec0ff */
[----:B------:R-:W-:Y:S01]  /*1450*/  ISETP.NE.AND P0, PT, RZ, UR8, PT ;  /* 0x00000008ff007c0c */ /* 0x000fe2000bf05270 */
[----:B------:R-:W-:-:S12]  /*1460*/  BRA.U !UP0, `(.L_x_24) ;  /* 0x0000000108707547 */ /* 0x000fd8000b800000 */
[----:B------:R-:W-:-:S04]  /*1470*/  IMAD R11, R0, 0x80, R7 ;  /* 0x00000080000b7824 */ /* 0x000fc800078e0207 */
[----:B------:R-:W-:-:S05]  /*1480*/  IMAD.WIDE R8, R11, 0x8, R4 ;  /* 0x000000080b087825 */ /* 0x000fca00078e0204 */
[----:B------:R-:W2:Y:S01]  /*1490*/  LDG.E.64 R12, desc[UR20][R8.64] ;  /* 0x00000014080c7981 */ /* 0x000ea2000c1e1b00 */
[----:B------:R-:W-:Y:S01]  /*14a0*/  IMAD.WIDE R10, R11, 0x4, R2 ;  /* 0x000000040b0a7825 */ /* 0x000fe200078e0202 */
[----:B--2---:R-:W0:Y:S04]  /*14b0*/  F2I.F64.TRUNC R21, R12 ;  /* 0x0000000c00157311 */ /* 0x004e28000030d100 */
[----:B0-----:R0:W-:Y:S04]  /*14c0*/  STG.E desc[UR20][R10.64], R21 ;  /* 0x000000150a007986 */ /* 0x0011e8000c101914 */
[----:B-1----:R-:W2:Y:S02]  /*14d0*/  LDG.E.64 R14, desc[UR20][R8.64+0x400] ;  /* 0x00040014080e7981 */ /* 0x002ea4000c1e1b00 */
[----:B--2---:R-:W1:Y:S02]  /*14e0*/  F2I.F64.TRUNC R23, R14 ;  /* 0x0000000e00177311 */ /* 0x004e64000030d100 */
[----:B-1----:R0:W-:Y:S04]  /*14f0*/  STG.E desc[UR20][R10.64+0x200], R23 ;  /* 0x000200170a007986 */ /* 0x0021e8000c101914 */
[----:B------:R-:W2:Y:S02]  /*1500*/  LDG.E.64 R16, desc[UR20][R8.64+0x800] ;  /* 0x0008001408107981 */ /* 0x000ea4000c1e1b00 */
        /* <DEDUP_REMOVED lines=14> */
[----:B------:R-:W2:Y:S01]  /*15f0*/  LDG.E.64 R18, desc[UR20][R8.64+0x1c00] ;  /* 0x001c001408127981 */ /* 0x000ea2000c1e1b00 */
[----:B------:R-:W-:Y:S01]  /*1600*/  IADD3 R0, PT, PT, R0, 0x8, RZ ;  /* 0x0000000800007810 */ /* 0x000fe20007ffe0ff */
[----:B--2---:R-:W1:Y:S02]  /*1610*/  F2I.F64.TRUNC R19, R18 ;  /* 0x0000001200137311 */ /* 0x004e64000030d100 */
[----:B-1----:R0:W-:Y:S04]  /*1620*/  STG.E desc[UR20][R10.64+0xe00], R19 ;  /* 0x000e00130a007986 */ /* 0x0021e8000c101914 */
.L_x_24:
[----:B------:R-:W-:Y:S05]  /*1630*/  @!P0 EXIT ;  /* 0x000000000000894d */ /* 0x000fea0003800000 */
[----:B------:R-:W-:Y:S02]  /*1640*/  UISETP.GE.U32.AND UP0, UPT, UR8, 0x4, UPT ;  /* 0x000000040800788c */ /* 0x000fe4000bf06070 */
[----:B------:R-:W-:-:S06]  /*1650*/  ULOP3.LUT UR9, UR19, 0x3, URZ, 0xc0, !UPT ;  /* 0x0000000313097892 */ /* 0x000fcc000f8ec0ff */
[----:B------:R-:W-:Y:S01]  /*1660*/  ISETP.NE.AND P0, PT, RZ, UR9, PT ;  /* 0x00000009ff007c0c */ /* 0x000fe2000bf05270 */
[----:B------:R-:W-:-:S12]  /*1670*/  BRA.U !UP0, `(.L_x_25) ;  /* 0x0000000108407547 */ /* 0x000fd8000b800000 */
[----:B01----:R-:W-:-:S04]  /*1680*/  IMAD R15, R0, 0x80, R7 ;  /* 0x00000080000f7824 */ /* 0x003fc800078e0207 */
[----:B------:R-:W-:-:S05]  /*1690*/  IMAD.WIDE R12, R15, 0x8, R4 ;  /* 0x000000080f0c7825 */ /* 0x000fca00078e0204 */
[----:B------:R-:W2:Y:S01]  /*16a0*/  LDG.E.64 R4, desc[UR20][R12.64] ;  /* 0x000000140c047981 */ /* 0x000ea2000c1e1b00 */
[----:B------:R-:W-:Y:S01]  /*16b0*/  IMAD.WIDE R14, R15, 0x4, R2 ;  /* 0x000000040f0e7825 */ /* 0x000fe200078e0202 */
[----:B--2---:R-:W0:Y:S04]  /*16c0*/  F2I.F64.TRUNC R5, R4 ;  /* 0x0000000400057311 */ /* 0x004e28000030d100 */
[----:B0-----:R2:W-:Y:S04]  /*16d0*/  STG.E desc[UR20][R14.64], R5 ;  /* 0x000000050e007986 */ /* 0x0015e8000c101914 */
[----:B------:R-:W3:Y:S02]  /*16e0*/  LDG.E.64 R2, desc[UR20][R12.64+0x400] ;  /* 0x000400140c027981 */ /* 0x000ee4000c1e1b00 */
[----:B---3--:R-:W0:Y:S02]  /*16f0*/  F2I.F64.TRUNC R3, R2 ;  /* 0x0000000200037311 */ /* 0x008e24000030d100 */
[----:B0-----:R2:W-:Y:S04]  /*1700*/  STG.E desc[UR20][R14.64+0x200], R3 ;  /* 0x000200030e007986 */ /* 0x0015e8000c101914 */
[----:B------:R-:W3:Y:S02]  /*1710*/  LDG.E.64 R8, desc[UR20][R12.64+0x800] ;  /* 0x000800140c087981 */ /* 0x000ee4000c1e1b00 */
[----:B---3--:R-:W0:Y:S02]  /*1720*/  F2I.F64.TRUNC R9, R8 ;  /* 0x0000000800097311 */ /* 0x008e24000030d100 */
[----:B0-----:R2:W-:Y:S04]  /*1730*/  STG.E desc[UR20][R14.64+0x400], R9 ;  /* 0x000400090e007986 */ /* 0x0015e8000c101914 */
[----:B------:R-:W3:Y:S01]  /*1740*/  LDG.E.64 R10, desc[UR20][R12.64+0xc00] ;  /* 0x000c00140c0a7981 */ /* 0x000ee2000c1e1b00 */
[----:B------:R-:W-:Y:S01]  /*1750*/  IADD3 R0, PT, PT, R0, 0x4, RZ ;  /* 0x0000000400007810 */ /* 0x000fe20007ffe0ff */
[----:B---3--:R-:W0:Y:S02]  /*1760*/  F2I.F64.TRUNC R11, R10 ;  /* 0x0000000a000b7311 */ /* 0x008e24000030d100 */
[----:B0-----:R2:W-:Y:S04]  /*1770*/  STG.E desc[UR20][R14.64+0x600], R11 ;  /* 0x0006000b0e007986 */ /* 0x0015e8000c101914 */
.L_x_25:
[----:B------:R-:W-:Y:S05]  /*1780*/  @!P0 EXIT ;  /* 0x000000000000894d */ /* 0x000fea0003800000 */
[----:B------:R-:W-:Y:S01]  /*1790*/  ULEA UR8, UP0, UR16, UR4, 0x2 ;  /* 0x0000000410087291 */ /* 0x000fe2000f8010ff */
[----:B------:R-:W-:Y:S01]  /*17a0*/  IMAD R7, R0, 0x80, R7 ;  /* 0x0000008000077824 */ /* 0x000fe200078e0207 */
[----:B------:R-:W-:Y:S02]  /*17b0*/  ULEA UR6, UP1, UR16, UR6, 0x3 ;  /* 0x0000000610067291 */ /* 0x000fe4000f8218ff */
[----:B------:R-:W-:Y:S02]  /*17c0*/  ULEA.HI.X UR5, UR16, UR5, UR12, 0x2, UP0 ;  /* 0x0000000510057291 */ /* 0x000fe400080f140c */
[----:B------:R-:W-:Y:S02]  /*17d0*/  ULEA.HI.X UR7, UR16, UR7, UR12, 0x3, UP1 ;  /* 0x0000000710077291 */ /* 0x000fe400088f1c0c */
[----:B------:R-:W-:-:S12]  /*17e0*/  UIADD3 UR4, UPT, UPT, -UR9, URZ, URZ ;  /* 0x000000ff09047290 */ /* 0x000fd8000fffe1ff */
.L_x_26:
[----:B------:R-:W-:Y:S01]  /*17f0*/  MOV R4, UR6 ;  /* 0x0000000600047c02 */ /* 0x000fe20008000f00 */
[----:B--2---:R-:W-:-:S04]  /*1800*/  IMAD.U32 R5, RZ, RZ, UR7 ;  /* 0x00000007ff057e24 */ /* 0x004fc8000f8e00ff */
[----:B------:R-:W-:-:S06]  /*1810*/  IMAD.WIDE R4, R7, 0x8, R4 ;  /* 0x0000000807047825 */ /* 0x000fcc00078e0204 */
[----:B------:R-:W2:Y:S01]  /*1820*/  LDG.E.64 R4, desc[UR20][R4.64] ;  /* 0x0000001404047981 */ /* 0x000ea2000c1e1b00 */
[----:B------:R-:W-:Y:S01]  /*1830*/  UIADD3 UR4, UPT, UPT, UR4, 0x1, URZ ;  /* 0x0000000104047890 */ /* 0x000fe2000fffe0ff */
[----:B------:R-:W-:Y:S01]  /*1840*/  MOV R2, UR8 ;  /* 0x0000000800027c02 */ /* 0x000fe20008000f00 */
[----:B------:R-:W-:-:S04]  /*1850*/  IMAD.U32 R3, RZ, RZ, UR5 ;  /* 0x00000005ff037e24 */ /* 0x000fc8000f8e00ff */
[----:B------:R-:W-:Y:S01]  /*1860*/  ISETP.NE.AND P0, PT, RZ, UR4, PT ;  /* 0x00000004ff007c0c */ /* 0x000fe2000bf05270 */
[----:B------:R-:W-:Y:S01]  /*1870*/  IMAD.WIDE R2, R7, 0x4, R2 ;  /* 0x0000000407027825 */ /* 0x000fe200078e0202 */
[----:B--2---:R-:W2:Y:S04]  /*1880*/  F2I.F64.TRUNC R9, R4 ;  /* 0x0000000400097311 */ /* 0x004ea8000030d100 */
[----:B--2---:R2:W-:Y:S07]  /*1890*/  STG.E desc[UR20][R2.64], R9 ;  /* 0x0000000902007986 */ /* 0x0045ee000c101914 */
[----:B------:R-:W-:Y:S05]  /*18a0*/  @!P0 EXIT ;  /* 0x000000000000894d */ /* 0x000fea0003800000 */
[----:B------:R-:W-:Y:S01]  /*18b0*/  IADD3 R7, PT, PT, R7, 0x80, RZ ;  /* 0x0000008007077810 */ /* 0x000fe20007ffe0ff */
[----:B------:R-:W-:Y:S06]  /*18c0*/  BRA `(.L_x_26) ;  /* 0xfffffffc00c87947 */ /* 0x000fec000383ffff */
.L_x_27:
[----:B------:R-:W-:-:S00]  /*18d0*/  BRA `(.L_x_27) ;  /* 0xfffffffc00fc7947 */ /* 0x000fc0000383ffff */
[----:B------:R-:W-:-:S00]  /*18e0*/  NOP ;  /* 0x0000000000007918 */ /* 0x000fc00000000000 */
        /* <DEDUP_REMOVED lines=9> */
.L_x_102:


//--------------------- .text._ZN3cub18CUB_300001_SM_10006detail9transform16transform_kernelINS2_10policy_hubILb1EN4cuda3std3__45tupleIJN6thrust24THRUST_300001_SM_1000_NS7pointerIdNSA_8cuda_cub3tagENSA_11use_defaultESE_EEEEEE10policy1000EiNS7_10__identityENSA_10device_ptrIiEEJPdEEEvT0_iT1_T2_DpNS2_10kernel_argIT3_EE --------------------------
	.section	.text._ZN3cub18CUB_300001_SM_10006detail9transform16transform_kernelINS2_10policy_hubILb1EN4cuda3std3__45tupleIJN6thrust24THRUST_300001_SM_1000_NS7pointerIdNSA_8cuda_cub3tagENSA_11use_defaultESE_EEEEEE10policy1000EiNS7_10__identityENSA_10device_ptrIiEEJPdEEEvT0_iT1_T2_DpNS2_10kernel_argIT3_EE,"ax",@progbits
	.align	128
        .global         _ZN3cub18CUB_300001_SM_10006detail9transform16transform_kernelINS2_10policy_hubILb1EN4cuda3std3__45tupleIJN6thrust24THRUST_300001_SM_1000_NS7pointerIdNSA_8cuda_cub3tagENSA_11use_defaultESE_EEEEEE10policy1000EiNS7_10__identityENSA_10device_ptrIiEEJPdEEEvT0_iT1_T2_DpNS2_10kernel_argIT3_EE
        .type           _ZN3cub18CUB_300001_SM_10006detail9transform16transform_kernelINS2_10policy_hubILb1EN4cuda3std3__45tupleIJN6thrust24THRUST_300001_SM_1000_NS7pointerIdNSA_8cuda_cub3tagENSA_11use_defaultESE_EEEEEE10policy1000EiNS7_10__identityENSA_10device_ptrIiEEJPdEEEvT0_iT1_T2_DpNS2_10kernel_argIT3_EE,@function
        .size           _ZN3cub18CUB_300001_SM_10006detail9transform16transform_kernelINS2_10policy_hubILb1EN4cuda3std3__45tupleIJN6thrust24THRUST_300001_SM_1000_NS7pointerIdNSA_8cuda_cub3tagENSA_11use_defaultESE_EEEEEE10policy1000EiNS7_10__identityENSA_10device_ptrIiEEJPdEEEvT0_iT1_T2_DpNS2_10kernel_argIT3_EE,(.L_x_103 - _ZN3cub18CUB_300001_SM_10006detail9transform16transform_kernelINS2_10policy_hubILb1EN4cuda3std3__45tupleIJN6thrust24THRUST_300001_SM_1000_NS7pointerIdNSA_8cuda_cub3tagENSA_11use_defaultESE_EEEEEE10policy1000EiNS7_10__identityENSA_10device_ptrIiEEJPdEEEvT0_iT1_T2_DpNS2_10kernel_argIT3_EE)
        .other          _ZN3cub18CUB_300001_SM_10006detail9transform16transform_kernelINS2_10policy_hubILb1EN4cuda3std3__45tupleIJN6thrust24THRUST_300001_SM_1000_NS7pointerIdNSA_8cuda_cub3tagENSA_11use_defaultESE_EEEEEE10policy1000EiNS7_10__identityENSA_10device_ptrIiEEJPdEEEvT0_iT1_T2_DpNS2_10kernel_argIT3_EE,@"STO_CUDA_ENTRY STV_DEFAULT"
_ZN3cub18CUB_300001_SM_10006detail9transform16transform_kernelINS2_10policy_hubILb1EN4cuda3std3__45tupleIJN6thrust24THRUST_300001_SM_1000_NS7pointerIdNSA_8cuda_cub3tagENSA_11use_defaultESE_EEEEEE10policy1000EiNS7_10__identityENSA_10device_ptrIiEEJPdEEEvT0_iT1_T2_DpNS2_10kernel_argIT3_EE:
.text._ZN3cub18CUB_300001_SM_10006detail9transform16transform_kernelINS2_10policy_hubILb1EN4cuda3std3__45tupleIJN6thrust24THRUST_300001_SM_1000_NS7pointerIdNSA_8cuda_cub3tagENSA_11use_defaultESE_EEEEEE10policy1000EiNS7_10__identityENSA_10device_ptrIiEEJPdEEEvT0_iT1_T2_DpNS2_10kernel_argIT3_EE:
[----:B------:R-:W-:Y:S08]  /*0000*/  LDC R1, c[0x0][0x37c] ;  /* 0x0000df00ff017b82 */ /* 0x000ff00000000800 */
[----:B------:R-:W0:Y:S01]  /*0010*/  LDC.64 R10, c[0x0][0x380] ;  /* 0x0000e000ff0a7b82 */ /* 0x000e220000000a00 */
[----:B------:R-:W1:Y:S01]  /*0020*/  S2R R0, SR_TID.X ;  /* 0x0000000000007919 */ /* 0x000e620000002100 */
[----:B------:R-:W2:Y:S01]  /*0030*/  LDCU.64 UR6, c[0x0][0x358] ;  /* 0x00006b00ff0677ac */ /* 0x000ea20008000a00 */
[----:B------:R-:W-:Y:S05]  /*0040*/  BSSY.RECONVERGENT B0, `(.L_x_28) ;  /* 0x0000016000007945 */ /* 0x000fea0003800200 */
[----:B------:R-:W3:Y:S08]  /*0050*/  S2UR UR4, SR_CTAID.X ;  /* 0x00000000000479c3 */ /* 0x000ef00000002500 */
[----:B------:R-:W4:Y:S01]  /*0060*/  LDC.64 R6, c[0x0][0x398] ;  /* 0x0000e600ff067b82 */ /* 0x000f220000000a00 */
[----:B0-----:R-:W-:-:S07]  /*0070*/  IMAD.SHL.U32 R4, R11, 0x80, RZ ;  /* 0x000000800b047824 */ /* 0x001fce00078e00ff */
[----:B------:R-:W0:Y:S01]  /*0080*/  LDC.64 R8, c[0x0][0x390] ;  /* 0x0000e400ff087b82 */ /* 0x000e220000000a00 */
[----:B---3--:R-:W-:Y:S01]  /*0090*/  IMAD R3, R4, UR4, RZ ;  /* 0x0000000404037c24 */ /* 0x008fe2000f8e02ff */
[----:B-1----:R-:W-:-:S03]  /*00a0*/  SHF.L.U32 R13, R0, 0x7, RZ ;  /* 0x00000007000d7819 */ /* 0x002fc600000006ff */
[----:B------:R-:W-:-:S05]  /*00b0*/  IMAD.IADD R5, R10, 0x1, -R3 ;  /* 0x000000010a057824 */ /* 0x000fca00078e0a03 */
[CC--:B------:R-:W-:Y:S02]  /*00c0*/  VIMNMX R2, PT, PT, R4.reuse, R5.reuse, PT ;  /* 0x0000000504027248 */ /* 0x0c0fe40003fe0100 */
[----:B------:R-:W-:-:S03]  /*00d0*/  ISETP.GT.AND P1, PT, R4, R5, PT ;  /* 0x000000050400720c */ /* 0x000fc60003f24270 */
[----:B------:R-:W-:-:S05]  /*00e0*/  IMAD.SHL.U32 R10, R2, 0x8, RZ ;  /* 0x00000008020a7824 */ /* 0x000fca00078e00ff */
[----:B------:R-:W-:-:S13]  /*00f0*/  ISETP.GE.AND P0, PT, R13, R10, PT ;  /* 0x0000000a0d00720c */ /* 0x000fda0003f06270 */
[----:B--2-4-:R-:W-:Y:S05]  /*0100*/  @P0 BRA `(.L_x_29) ;  /* 0x0000000000240947 */ /* 0x014fea0003800000 */
[----:B------:R-:W1:Y:S02]  /*0110*/  LDC.64 R4, c[0x0][0x398] ;  /* 0x0000e600ff047b82 */ /* 0x000e640000000a00 */
[----:B-1----:R-:W-:-:S04]  /*0120*/  IMAD.WIDE.U32 R4, R0, 0x80, R4 ;  /* 0x0000008000047825 */ /* 0x002fc800078e0004 */
[----:B------:R-:W-:-:S07]  /*0130*/  IMAD.WIDE R4, R3, 0x8, R4 ;  /* 0x0000000803047825 */ /* 0x000fce00078e0204 */
.L_x_30:
[----:B------:R-:W-:Y:S01]  /*0140*/  VIADD R13, R13, 0x4000 ;  /* 0x000040000d0d7836 */ /* 0x000fe20000000000 */
[----:B------:R1:W-:Y:S04]  /*0150*/  CCTL.E.PF2 [R4] ;  /* 0x000000000400798f */ /* 0x0003e80000800100 */
[----:B------:R-:W-:Y:S02]  /*0160*/  ISETP.GE.AND P0, PT, R13, R10, PT ;  /* 0x0000000a0d00720c */ /* 0x000fe40003f06270 */
[----:B-1----:R-:W-:-:S04]  /*0170*/  IADD3 R4, P2, PT, R4, 0x4000, RZ ;  /* 0x0000400004047810 */ /* 0x002fc80007f5e0ff */
[----:B------:R-:W-:-:S07]  /*0180*/  IADD3.X R5, PT, PT, RZ, R5, RZ, P2, !PT ;  /* 0x00000005ff057210 */ /* 0x000fce00017fe4ff */
[----:B------:R-:W-:Y:S05]  /*0190*/  @!P0 BRA `(.L_x_30) ;  /* 0xfffffffc00e88947 */ /* 0x000fea000383ffff */
.L_x_29:
[----:B------:R-:W-:Y:S05]  /*01a0*/  BSYNC.RECONVERGENT B0 ;  /* 0x0000000000007941 */ /* 0x000fea0003800200 */
.L_x_28:
[----:B------:R-:W-:-:S04]  /*01b0*/  IMAD.WIDE R6, R3, 0x8, R6 ;  /* 0x0000000803067825 */ /* 0x000fc800078e0206 */
[----:B0-----:R-:W-:Y:S01]  /*01c0*/  IMAD.WIDE R8, R3, 0x4, R8 ;  /* 0x0000000403087825 */ /* 0x001fe200078e0208 */
[----:B------:R-:W-:Y:S06]  /*01d0*/  @P1 BRA `(.L_x_31) ;  /* 0x00000008005c1947 */ /* 0x000fec0003800000 */
[----:B------:R-:W-:-:S13]  /*01e0*/  ISETP.GE.AND P0, PT, R11, 0x1, PT ;  /* 0x000000010b00780c */ /* 0x000fda0003f06270 */
[----:B------:R-:W-:Y:S05]  /*01f0*/  @!P0 EXIT ;  /* 0x000000000000894d */ /* 0x000fea0003800000 */
[C---:B------:R-:W-:Y:S01]  /*0200*/  ISETP.GE.U32.AND P1, PT, R11.reuse, 0x10, PT ;  /* 0x000000100b00780c */ /* 0x040fe20003f26070 */
[----:B------:R-:W-:Y:S01]  /*0210*/  IMAD.MOV.U32 R5, RZ, RZ, RZ ;  /* 0x000000ffff057224 */ /* 0x000fe200078e00ff */
[----:B------:R-:W-:-:S04]  /*0220*/  LOP3.LUT R2, R11, 0xf, RZ, 0xc0, !PT ;  /* 0x0000000f0b027812 */ /* 0x000fc800078ec0ff */
[----:B------:R-:W-:-:S07]  /*0230*/  ISETP.NE.AND P0, PT, R2, RZ, PT ;  /* 0x000000ff0200720c */ /* 0x000fce0003f05270 */
[----:B------:R-:W-:Y:S06]  /*0240*/  @!P1 BRA `(.L_x_32) ;  /* 0x0000000400209947 */ /* 0x000fec0003800000 */
[----:B------:R-:W-:-:S04]  /*0250*/  IMAD.WIDE.U32 R4, R0, 0x4, R8 ;  /* 0x0000000400047825 */ /* 0x000fc800078e0008 */
[----:B------:R-:W-:Y:S01]  /*0260*/  IMAD.WIDE.U32 R12, R0, 0x8, R6 ;  /* 0x00000008000c7825 */ /* 0x000fe200078e0006 */
[----:B------:R-:W-:-:S03]  /*0270*/  IADD3 R10, P3, PT, R4, 0x800, RZ ;  /* 0x00000800040a7810 */ /* 0x000fc60007f7e0ff */
[----:B------:R-:W-:Y:S01]  /*0280*/  VIADD R4, R0, 0x480 ;  /* 0x0000048000047836 */ /* 0x000fe20000000000 */
[----:B------:R-:W-:Y:S01]  /*0290*/  IADD3 R14, P1, PT, R12, 0x1000, RZ ;  /* 0x000010000c0e7810 */ /* 0x000fe20007f3e0ff */
[----:B------:R-:W-:Y:S01]  /*02a0*/  IMAD.X R25, RZ, RZ, R5, P3 ;  /* 0x000000ffff197224 */ /* 0x000fe200018e0605 */
[----:B------:R-:W-:Y:S02]  /*02b0*/  IADD3 R12, P2, PT, R6, 0xc00, RZ ;  /* 0x00000c00060c7810 */ /* 0x000fe40007f5e0ff */
[----:B------:R-:W-:Y:S02]  /*02c0*/  LOP3.LUT R5, R11, 0x7ffffff0, RZ, 0xc0, !PT ;  /* 0x7ffffff00b057812 */ /* 0x000fe400078ec0ff */
[----:B------:R-:W-:Y:S02]  /*02d0*/  IADD3 R16, P3, PT, R8, 0x600, RZ ;  /* 0x0000060008107810 */ /* 0x000fe40007f7e0ff */
[----:B------:R-:W-:Y:S01]  /*02e0*/  IADD3.X R15, PT, PT, RZ, R13, RZ, P1, !PT ;  /* 0x0000000dff0f7210 */ /* 0x000fe20000ffe4ff */
[----:B------:R-:W-:Y:S01]  /*02f0*/  IMAD.X R13, RZ, RZ, R7, P2 ;  /* 0x000000ffff0d7224 */ /* 0x000fe200010e0607 */
[----:B------:R-:W-:Y:S01]  /*0300*/  IADD3.X R17, PT, PT, RZ, R9, RZ, P3, !PT ;  /* 0x00000009ff117210 */ /* 0x000fe20001ffe4ff */
[----:B------:R-:W-:-:S08]  /*0310*/  IMAD.MOV R28, RZ, RZ, -R5 ;  /* 0x000000ffff1c7224 */ /* 0x000fd000078e0a05 */
.L_x_33:
[----:B--2---:R-:W2:Y:S01]  /*0320*/  LDG.E.64 R18, desc[UR6][R14.64+-0x1000] ;  /* 0xfff000060e127981 */ /* 0x004ea2000c1e1b00 */
[----:B------:R-:W-:Y:S01]  /*0330*/  IMAD.MOV.U32 R11, RZ, RZ, R25 ;  /* 0x000000ffff0b7224 */ /* 0x000fe200078e0019 */
[----:B--2---:R-:W0:Y:S04]  /*0340*/  F2I.F64.TRUNC R27, R18 ;  /* 0x00000012001b7311 */ /* 0x004e28000030d100 */
[----:B0-----:R0:W-:Y:S04]  /*0350*/  STG.E desc[UR6][R10.64+-0x800], R27 ;  /* 0xfff8001b0a007986 */ /* 0x0011e8000c101906 */
        /* <DEDUP_REMOVED lines=8> */
[----:B-1----:R1:W-:Y:S04]  /*03e0*/  STG.E desc[UR6][R10.64+-0x200], R25 ;  /* 0xfffe00190a007986 */ /* 0x0023e8000c101906 */
[----:B------:R-:W2:Y:S02]  /*03f0*/  LDG.E.64 R18, desc[UR6][R14.64] ;  /* 0x000000060e127981 */ /* 0x000ea4000c1e1b00 */
[----:B--2---:R-:W2:Y:S02]  /*0400*/  F2I.F64.TRUNC R19, R18 ;  /* 0x0000001200137311 */ /* 0x004ea4000030d100 */
[----:B--2---:R2:W-:Y:S04]  /*0410*/  STG.E desc[UR6][R10.64], R19 ;  /* 0x000000130a007986 */ /* 0x0045e8000c101906 */
[----:B0-----:R-:W3:Y:S02]  /*0420*/  LDG.E.64 R26, desc[UR6][R14.64+0x400] ;  /* 0x000400060e1a7981 */ /* 0x001ee4000c1e1b00 */
[----:B---3--:R-:W0:Y:S02]  /*0430*/  F2I.F64.TRUNC R27, R26 ;  /* 0x0000001a001b7311 */ /* 0x008e24000030d100 */
[----:B0-----:R-:W-:Y:S04]  /*0440*/  STG.E desc[UR6][R10.64+0x200], R27 ;  /* 0x0002001b0a007986 */ /* 0x001fe8000c101906 */
[----:B------:R-:W3:Y:S02]  /*0450*/  LDG.E.64 R22, desc[UR6][R14.64+0x800] ;  /* 0x000800060e167981 */ /* 0x000ee4000c1e1b00 */
[----:B---3--:R-:W0:Y:S02]  /*0460*/  F2I.F64.TRUNC R23, R22 ;  /* 0x0000001600177311 */ /* 0x008e24000030d100 */
[----:B0-----:R-:W-:Y:S04]  /*0470*/  STG.E desc[UR6][R10.64+0x400], R23 ;  /* 0x000400170a007986 */ /* 0x001fe8000c101906 */
[----:B-1----:R-:W3:Y:S02]  /*0480*/  LDG.E.64 R24, desc[UR6][R14.64+0xc00] ;  /* 0x000c00060e187981 */ /* 0x002ee4000c1e1b00 */
[----:B---3--:R-:W0:Y:S02]  /*0490*/  F2I.F64.TRUNC R29, R24 ;  /* 0x00000018001d7311 */ /* 0x008e24000030d100 */
[----:B0-----:R-:W-:Y:S04]  /*04a0*/  STG.E desc[UR6][R10.64+0x600], R29 ;  /* 0x0006001d0a007986 */ /* 0x001fe8000c101906 */
[----:B--2---:R-:W2:Y:S01]  /*04b0*/  LDG.E.64 R18, desc[UR6][R14.64+0x1000] ;  /* 0x001000060e127981 */ /* 0x004ea2000c1e1b00 */
[C---:B------:R-:W-:Y:S01]  /*04c0*/  IMAD.WIDE R20, R4.reuse, 0x8, R12 ;  /* 0x0000000804147825 */ /* 0x040fe200078e020c */
[----:B--2---:R-:W0:Y:S02]  /*04d0*/  F2I.F64.TRUNC R19, R18 ;  /* 0x0000001200137311 */ /* 0x004e24000030d100 */
[----:B0-----:R0:W-:Y:S04]  /*04e0*/  STG.E desc[UR6][R10.64+0x800], R19 ;  /* 0x000800130a007986 */ /* 0x0011e8000c101906 */
[----:B------:R-:W2:Y:S01]  /*04f0*/  LDG.E.64 R24, desc[UR6][R20.64+-0xc00] ;  /* 0xfff4000614187981 */ /* 0x000ea2000c1e1b00 */
[----:B0-----:R-:W-:Y:S01]  /*0500*/  IMAD.WIDE R18, R4, 0x4, R16 ;  /* 0x0000000404127825 */ /* 0x001fe200078e0210 */
[----:B--2---:R-:W0:Y:S04]  /*0510*/  F2I.F64.TRUNC R27, R24 ;  /* 0x00000018001b7311 */ /* 0x004e28000030d100 */
[----:B0-----:R0:W-:Y:S04]  /*0520*/  STG.E desc[UR6][R18.64+-0x600], R27 ;  /* 0xfffa001b12007986 */ /* 0x0011e8000c101906 */
[----:B0-----:R-:W2:Y:S02]  /*0530*/  LDG.E.64 R26, desc[UR6][R20.64+-0x800] ;  /* 0xfff80006141a7981 */ /* 0x001ea4000c1e1b00 */
[----:B--2---:R-:W0:Y:S02]  /*0540*/  F2I.F64.TRUNC R29, R26 ;  /* 0x0000001a001d7311 */ /* 0x004e24000030d100 */
[----:B0-----:R0:W-:Y:S04]  /*0550*/  STG.E desc[UR6][R18.64+-0x400], R29 ;  /* 0xfffc001d12007986 */ /* 0x0011e8000c101906 */
[----:B------:R-:W0:Y:S02]  /*0560*/  LDG.E.64 R22, desc[UR6][R20.64+-0x400] ;  /* 0xfffc000614167981 */ /* 0x000e24000c1e1b00 */
[----:B0-----:R-:W0:Y:S02]  /*0570*/  F2I.F64.TRUNC R29, R22 ;  /* 0x00000016001d7311 */ /* 0x001e24000030d100 */
[----:B0-----:R-:W-:Y:S04]  /*0580*/  STG.E desc[UR6][R18.64+-0x200], R29 ;  /* 0xfffe001d12007986 */ /* 0x001fe8000c101906 */
[----:B------:R-:W2:Y:S02]  /*0590*/  LDG.E.64 R22, desc[UR6][R20.64] ;  /* 0x0000000614167981 */ /* 0x000ea4000c1e1b00 */
[----:B--2---:R-:W0:Y:S02]  /*05a0*/  F2I.F64.TRUNC R23, R22 ;  /* 0x0000001600177311 */ /* 0x004e24000030d100 */
[----:B0-----:R0:W-:Y:S04]  /*05b0*/  STG.E desc[UR6][R18.64], R23 ;  /* 0x0000001712007986 */ /* 0x0011e8000c101906 */
[----:B------:R-:W2:Y:S02]  /*05c0*/  LDG.E.64 R24, desc[UR6][R20.64+0x400] ;  /* 0x0004000614187981 */ /* 0x000ea4000c1e1b00 */
[----:B--2---:R-:W1:Y:S02]  /*05d0*/  F2I.F64.TRUNC R25, R24 ;  /* 0x0000001800197311 */ /* 0x004e64000030d100 */
[----:B-1----:R1:W-:Y:S04]  /*05e0*/  STG.E desc[UR6][R18.64+0x200], R25 ;  /* 0x0002001912007986 */ /* 0x0023e8000c101906 */
[----:B------:R-:W2:Y:S02]  /*05f0*/  LDG.E.64 R26, desc[UR6][R20.64+0x800] ;  /* 0x00080006141a7981 */ /* 0x000ea4000c1e1b00 */
[----:B--2---:R-:W2:Y:S02]  /*0600*/  F2I.F64.TRUNC R27, R26 ;  /* 0x0000001a001b7311 */ /* 0x004ea4000030d100 */
[----:B--2---:R2:W-:Y:S04]  /*0610*/  STG.E desc[UR6][R18.64+0x400], R27 ;  /* 0x0004001b12007986 */ /* 0x0045e8000c101906 */
[----:B0-----:R-:W3:Y:S01]  /*0620*/  LDG.E.64 R22, desc[UR6][R20.64+0xc00] ;  /* 0x000c000614167981 */ /* 0x001ee2000c1e1b00 */
[----:B------:R-:W-:-:S02]  /*0630*/  IADD3 R28, PT, PT, R28, 0x10, RZ ;  /* 0x000000101c1c7810 */ /* 0x000fc40007ffe0ff */
[----:B------:R-:W-:Y:S02]  /*0640*/  IADD3 R10, P2, PT, R10, 0x2000, RZ ;  /* 0x000020000a0a7810 */ /* 0x000fe40007f5e0ff */
[----:B------:R-:W-:Y:S02]  /*0650*/  ISETP.NE.AND P1, PT, R28, RZ, PT ;  /* 0x000000ff1c00720c */ /* 0x000fe40003f25270 */
[----:B------:R-:W-:Y:S01]  /*0660*/  IADD3 R14, P3, PT, R14, 0x4000, RZ ;  /* 0x000040000e0e7810 */ /* 0x000fe20007f7e0ff */
[----:B-1----:R-:W-:Y:S01]  /*0670*/  IMAD.X R25, RZ, RZ, R11, P2 ;  /* 0x000000ffff197224 */ /* 0x002fe200010e060b */
[----:B------:R-:W-:-:S03]  /*0680*/  IADD3 R4, PT, PT, R4, 0x800, RZ ;  /* 0x0000080004047810 */ /* 0x000fc60007ffe0ff */
[----:B------:R-:W-:Y:S01]  /*0690*/  IMAD.X R15, RZ, RZ, R15, P3 ;  /* 0x000000ffff0f7224 */ /* 0x000fe200018e060f */
[----:B---3--:R-:W0:Y:S02]  /*06a0*/  F2I.F64.TRUNC R29, R22 ;  /* 0x00000016001d7311 */ /* 0x008e24000030d100 */
[----:B0-----:R2:W-:Y:S03]  /*06b0*/  STG.E desc[UR6][R18.64+0x600], R29 ;  /* 0x0006001d12007986 */ /* 0x0015e6000c101906 */
[----:B------:R-:W-:Y:S05]  /*06c0*/  @P1 BRA `(.L_x_33) ;  /* 0xfffffffc00141947 */ /* 0x000fea000383ffff */
.L_x_32:
[----:B------:R-:W-:Y:S05]  /*06d0*/  @!P0 EXIT ;  /* 0x000000000000894d */ /* 0x000fea0003800000 */
[----:B------:R-:W0:Y:S01]  /*06e0*/  LDCU UR4, c[0x0][0x384] ;  /* 0x00007080ff0477ac */ /* 0x000e220008000800 */
[----:B------:R-:W-:Y:S01]  /*06f0*/  ISETP.GE.U32.AND P0, PT, R2, 0x8, PT ;  /* 0x000000080200780c */ /* 0x000fe20003f06070 */
[----:B0-----:R-:W-:-:S06]  /*0700*/  ULOP3.LUT UR5, UR4, 0x7, URZ, 0xc0, !UPT ;  /* 0x0000000704057892 */ /* 0x001fcc000f8ec0ff */
[----:B------:R-:W-:-:S06]  /*0710*/  ISETP.NE.AND P1, PT, RZ, UR5, PT ;  /* 0x00000005ff007c0c */ /* 0x000fcc000bf25270 */
[----:B------:R-:W-:Y:S07]  /*0720*/  @!P0 BRA `(.L_x_34) ;  /* 0x0000000000708947 */ /* 0x000fee0003800000 */
[----:B------:R-:W-:-:S04]  /*0730*/  IMAD R13, R5, 0x80, R0 ;  /* 0x00000080050d7824 */ /* 0x000fc800078e0200 */
[----:B------:R-:W-:-:S05]  /*0740*/  IMAD.WIDE R10, R13, 0x8, R6 ;  /* 0x000000080d0a7825 */ /* 0x000fca00078e0206 */
[----:B------:R-:W3:Y:S01]  /*0750*/  LDG.E.64 R14, desc[UR6][R10.64] ;  /* 0x000000060a0e7981 */ /* 0x000ee2000c1e1b00 */
[----:B------:R-:W-:Y:S01]  /*0760*/  IMAD.WIDE R12, R13, 0x4, R8 ;  /* 0x000000040d0c7825 */ /* 0x000fe200078e0208 */
[----:B---3--:R-:W0:Y:S04]  /*0770*/  F2I.F64.TRUNC R23, R14 ;  /* 0x0000000e00177311 */ /* 0x008e28000030d100 */
[----:B0-----:R0:W-:Y:S04]  /*0780*/  STG.E desc[UR6][R12.64], R23 ;  /* 0x000000170c007986 */ /* 0x0011e8000c101906 */
[----:B------:R-:W3:Y:S02]  /*0790*/  LDG.E.64 R16, desc[UR6][R10.64+0x400] ;  /* 0x000400060a107981 */ /* 0x000ee4000c1e1b00 */
[----:B---3--:R-:W1:Y:S02]  /*07a0*/  F2I.F64.TRUNC R25, R16 ;  /* 0x0000001000197311 */ /* 0x008e64000030d100 */
[----:B-1----:R0:W-:Y:S04]  /*07b0*/  STG.E desc[UR6][R12.64+0x200], R25 ;  /* 0x000200190c007986 */ /* 0x0021e8000c101906 */
[----:B--2---:R-:W2:Y:S02]  /*07c0*/  LDG.E.64 R18, desc[UR6][R10.64+0x800] ;  /* 0x000800060a127981 */ /* 0x004ea4000c1e1b00 */
        /* <DEDUP_REMOVED lines=15> */
[----:B------:R-:W-:Y:S01]  /*08c0*/  VIADD R5, R5, 0x8 ;  /* 0x0000000805057836 */ /* 0x000fe20000000000 */
[----:B--2---:R-:W1:Y:S02]  /*08d0*/  F2I.F64.TRUNC R21, R20 ;  /* 0x0000001400157311 */ /* 0x004e64000030d100 */
[----:B-1----:R0:W-:Y:S04]  /*08e0*/  STG.E desc[UR6][R12.64+0xe00], R21 ;  /* 0x000e00150c007986 */ /* 0x0021e8000c101906 */
.L_x_34:
[----:B------:R-:W-:Y:S05]  /*08f0*/  @!P1 EXIT ;  /* 0x000000000000994d */ /* 0x000fea0003800000 */
[----:B------:R-:W-:Y:S02]  /*0900*/  UISETP.GE.U32.AND UP0, UPT, UR5, 0x4, UPT ;  /* 0x000000040500788c */ /* 0x000fe4000bf06070 */
[----:B------:R-:W-:-:S06]  /*0910*/  ULOP3.LUT UR4, UR4, 0x3, URZ, 0xc0, !UPT ;  /* 0x0000000304047892 */ /* 0x000fcc000f8ec0ff */
[----:B------:R-:W-:Y:S01]  /*0920*/  ISETP.NE.AND P0, PT, RZ, UR4, PT ;  /* 0x00000004ff007c0c */ /* 0x000fe2000bf05270 */
[----:B------:R-:W-:-:S12]  /*0930*/  BRA.U !UP0, `(.L_x_35) ;  /* 0x0000000108407547 */ /* 0x000fd8000b800000 */
[----:B0-----:R-:W-:-:S05]  /*0940*/  LEA R17, R5, R0, 0x7 ;  /* 0x0000000005117211 */ /* 0x001fca00078e38ff */
[----:B------:R-:W-:-:S05]  /*0950*/  IMAD.WIDE R14, R17, 0x8, R6 ;  /* 0x00000008110e7825 */ /* 0x000fca00078e0206 */
[----:B------:R-:W3:Y:S01]  /*0960*/  LDG.E.64 R6, desc[UR6][R14.64] ;  /* 0x000000060e067981 */ /* 0x000ee2000c1e1b00 */
[----:B------:R-:W-:Y:S01]  /*0970*/  IMAD.WIDE R16, R17, 0x4, R8 ;  /* 0x0000000411107825 */ /* 0x000fe200078e0208 */
[----:B---3--:R-:W0:Y:S04]  /*0980*/  F2I.F64.TRUNC R7, R6 ;  /* 0x0000000600077311 */ /* 0x008e28000030d100 */
        /* <DEDUP_REMOVED lines=8> */
[----:B------:R-:W-:Y:S01]  /*0a10*/  VIADD R5, R5, 0x4 ;  /* 0x0000000405057836 */ /* 0x000fe20000000000 */
[----:B---3--:R-:W0:Y:S02]  /*0a20*/  F2I.F64.TRUNC R13, R12 ;  /* 0x0000000c000d7311 */ /* 0x008e24000030d100 */
[----:B0-----:R1:W-:Y:S04]  /*0a30*/  STG.E desc[UR6][R16.64+0x600], R13 ;  /* 0x0006000d10007986 */ /* 0x0013e8000c101906 */
.L_x_35:
[----:B------:R-:W-:Y:S05]  /*0a40*/  @!P0 EXIT ;  /* 0x000000000000894d */ /* 0x000fea0003800000 */
[----:B-1----:R-:W1:Y:S01]  /*0a50*/  LDC.64 R6, c[0x0][0x390] ;  /* 0x0000e400ff067b82 */ /* 0x002e620000000a00 */
[----:B------:R-:W-:Y:S01]  /*0a60*/  IMAD R11, R5, 0x80, R0 ;  /* 0x00000080050b7824 */ /* 0x000fe200078e0200 */
[----:B------:R-:W-:-:S06]  /*0a70*/  UIADD3 UR4, UPT, UPT, -UR4, URZ, URZ ;  /* 0x000000ff04047290 */ /* 0x000fcc000fffe1ff */
[----:B------:R-:W3:Y:S01]  /*0a80*/  LDC.64 R8, c[0x0][0x398] ;  /* 0x0000e600ff087b82 */ /* 0x000ee20000000a00 */
[----:B-1----:R-:W-:-:S04]  /*0a90*/  IMAD.WIDE R6, R3, 0x4, R6 ;  /* 0x0000000403067825 */ /* 0x002fc800078e0206 */
[----:B---3--:R-:W-:-:S07]  /*0aa0*/  IMAD.WIDE R8, R3, 0x8, R8 ;  /* 0x0000000803087825 */ /* 0x008fce00078e0208 */
.L_x_36:
[----:B------:R-:W-:-:S06]  /*0ab0*/  IMAD.WIDE R4, R11, 0x8, R8 ;  /* 0x000000080b047825 */ /* 0x000fcc00078e0208 */
[----:B------:R-:W0:Y:S01]  /*0ac0*/  LDG.E.64 R4, desc[UR6][R4.64] ;  /* 0x0000000604047981 */ /* 0x000e22000c1e1b00 */
[C---:B-1----:R-:W-:Y:S01]  /*0ad0*/  IMAD.WIDE R2, R11.reuse, 0x4, R6 ;  /* 0x000000040b027825 */ /* 0x042fe200078e0206 */
[----:B------:R-:W-:Y:S01]  /*0ae0*/  UIADD3 UR4, UPT, UPT, UR4, 0x1, URZ ;  /* 0x0000000104047890 */ /* 0x000fe2000fffe0ff */
[----:B------:R-:W-:-:S03]  /*0af0*/  IADD3 R11, PT, PT, R11, 0x80, RZ ;  /* 0x000000800b0b7810 */ /* 0x000fc60007ffe0ff */
[----:B------:R-:W-:Y:S01]  /*0b00*/  UISETP.NE.AND UP0, UPT, UR4, URZ, UPT ;  /* 0x000000ff0400728c */ /* 0x000fe2000bf05270 */
[----:B0-----:R-:W0:Y:S02]  /*0b10*/  F2I.F64.TRUNC R13, R4 ;  /* 0x00000004000d7311 */ /* 0x001e24000030d100 */
[----:B0-----:R1:W-:Y:S06]  /*0b20*/  STG.E desc[UR6][R2.64], R13 ;  /* 0x0000000d02007986 */ /* 0x0013ec000c101906 */
[----:B------:R-:W-:Y:S05]  /*0b30*/  BRA.U UP0, `(.L_x_36) ;  /* 0xfffffffd00dc7547 */ /* 0x000fea000b83ffff */
[----:B------:R-:W-:Y:S05]  /*0b40*/  EXIT ;  /* 0x000000000000794d */ /* 0x000fea0003800000 */
.L_x_31:
[----:B------:R-:W-:-:S13]  /*0b50*/  ISETP.GE.AND P0, PT, R11, 0x1, PT ;  /* 0x000000010b00780c */ /* 0x000fda0003f06270 */
[----:B------:R-:W-:Y:S05]  /*0b60*/  @!P0 EXIT ;  /* 0x000000000000894d */ /* 0x000fea0003800000 */
[C---:B------:R-:W-:Y:S01]  /*0b70*/  ISETP.GE.U32.AND P0, PT, R11.reuse, 0x8, PT ;  /* 0x000000080b00780c */ /* 0x040fe20003f06070 */
[----:B------:R-:W-:Y:S01]  /*0b80*/  IMAD.MOV.U32 R3, RZ, RZ, RZ ;  /* 0x000000ffff037224 */ /* 0x000fe200078e00ff */
[----:B------:R-:W-:-:S11]  /*0b90*/  LOP3.LUT R20, R11, 0x7, RZ, 0xc0, !PT ;  /* 0x000000070b147812 */ /* 0x000fd600078ec0ff */
[----:B------:R-:W-:Y:S05]  /*0ba0*/  @!P0 BRA `(.L_x_37) ;  /* 0x0000000000d08947 */ /* 0x000fea0003800000 */
[----:B------:R-:W-:Y:S01]  /*0bb0*/  LOP3.LUT R3, R11, 0x7ffffff8, RZ, 0xc0, !PT ;  /* 0x7ffffff80b037812 */ /* 0x000fe200078ec0ff */
[----:B------:R-:W-:-:S07]  /*0bc0*/  IMAD.MOV.U32 R10, RZ, RZ, RZ ;  /* 0x000000ffff0a7224 */ /* 0x000fce00078e00ff */
.L_x_40:
[----:B0-----:R-:W-:-:S04]  /*0bd0*/  LEA R11, R10, R0, 0x7 ;  /* 0x000000000a0b7211 */ /* 0x001fc800078e38ff */
[----:B------:R-:W-:-:S13]  /*0be0*/  ISETP.GE.AND P0, PT, R11, R2, PT ;  /* 0x000000020b00720c */ /* 0x000fda0003f06270 */
[----:B------:R-:W-:-:S05]  /*0bf0*/  @!P0 IMAD.WIDE.U32 R12, R11, 0x8, R6 ;  /* 0x000000080b0c8825 */ /* 0x000fca00078e0006 */
[----:B------:R-:W2:Y:S01]  /*0c00*/  @!P0 LDG.E.64 R14, desc[UR6][R12.64] ;  /* 0x000000060c0e8981 */ /* 0x000ea2000c1e1b00 */
[C---:B------:R-:W-:Y:S02]  /*0c10*/  VIADD R23, R11.reuse, 0x80 ;  /* 0x000000800b177836 */ /* 0x040fe40000000000 */
[----:B------:R-:W-:-:S03]  /*0c20*/  @!P0 IMAD.WIDE.U32 R16, R11, 0x4, R8 ;  /* 0x000000040b108825 */ /* 0x000fc600078e0008 */
[C---:B------:R-:W-:Y:S01]  /*0c30*/  ISETP.GE.AND P1, PT, R23.reuse, R2, PT ;  /* 0x000000021700720c */ /* 0x040fe20003f26270 */
[----:B------:R-:W-:Y:S01]  /*0c40*/  IMAD.WIDE R4, R23, 0x8, R6 ;  /* 0x0000000817047825 */ /* 0x000fe200078e0206 */
[----:B--2---:R-:W0:Y:S02]  /*0c50*/  @!P0 F2I.F64.TRUNC R21, R14 ;  /* 0x0000000e00158311 */ /* 0x004e24000030d100 */
[----:B0-----:R0:W-:Y:S09]  /*0c60*/  @!P0 STG.E desc[UR6][R16.64], R21 ;  /* 0x0000001510008986 */ /* 0x0011f2000c101906 */
[----:B------:R-:W2:Y:S01]  /*0c70*/  @!P1 LDG.E.64 R18, desc[UR6][R4.64] ;  /* 0x0000000604129981 */ /* 0x000ea2000c1e1b00 */
[----:B------:R-:W-:-:S02]  /*0c80*/  VIADD R25, R11, 0x100 ;  /* 0x000001000b197836 */ /* 0x000fc40000000000 */
[----:B------:R-:W-:-:S03]  /*0c90*/  IMAD.WIDE R12, R23, 0x4, R8 ;  /* 0x00000004170c7825 */ /* 0x000fc600078e0208 */
[----:B------:R-:W-:Y:S01]  /*0ca0*/  ISETP.GE.AND P0, PT, R25, R2, PT ;  /* 0x000000021900720c */ /* 0x000fe20003f06270 */
[----:B--2---:R-:W1:Y:S02]  /*0cb0*/  @!P1 F2I.F64.TRUNC R19, R18 ;  /* 0x0000001200139311 */ /* 0x004e64000030d100 */
[----:B-1----:R1:W-:Y:S10]  /*0cc0*/  @!P1 STG.E desc[UR6][R12.64], R19 ;  /* 0x000000130c009986 */ /* 0x0023f4000c101906 */
[----:B------:R-:W2:Y:S01]  /*0cd0*/  @!P0 LDG.E.64 R14, desc[UR6][R4.64+0x400] ;  /* 0x00040006040e8981 */ /* 0x000ea2000c1e1b00 */
[----:B------:R-:W-:-:S04]  /*0ce0*/  IADD3 R23, PT, PT, R11, 0x180, RZ ;  /* 0x000001800b177810 */ /* 0x000fc80007ffe0ff */
[----:B------:R-:W-:Y:S01]  /*0cf0*/  ISETP.GE.AND P1, PT, R23, R2, PT ;  /* 0x000000021700720c */ /* 0x000fe20003f26270 */
[----:B--2---:R-:W2:Y:S02]  /*0d00*/  @!P0 F2I.F64.TRUNC R15, R14 ;  /* 0x0000000e000f8311 */ /* 0x004ea4000030d100 */
[----:B--2---:R2:W-:Y:S10]  /*0d10*/  @!P0 STG.E desc[UR6][R12.64+0x200], R15 ;  /* 0x0002000f0c008986 */ /* 0x0045f4000c101906 */
[----:B0-----:R-:W3:Y:S01]  /*0d20*/  @!P1 LDG.E.64 R16, desc[UR6][R4.64+0x800] ;  /* 0x0008000604109981 */ /* 0x001ee2000c1e1b00 */
[----:B------:R-:W-:-:S05]  /*0d30*/  VIADD R21, R11, 0x200 ;  /* 0x000002000b157836 */ /* 0x000fca0000000000 */
[----:B------:R-:W-:Y:S01]  /*0d40*/  ISETP.GE.AND P0, PT, R21, R2, PT ;  /* 0x000000021500720c */ /* 0x000fe20003f06270 */
[----:B---3--:R-:W0:Y:S02]  /*0d50*/  @!P1 F2I.F64.TRUNC R17, R16 ;  /* 0x0000001000119311 */ /* 0x008e24000030d100 */
[----:B0-----:R0:W-:Y:S10]  /*0d60*/  @!P1 STG.E desc[UR6][R12.64+0x400], R17 ;  /* 0x000400110c009986 */ /* 0x0011f4000c101906 */
[----:B-1----:R-:W3:Y:S01]  /*0d70*/  @!P0 LDG.E.64 R18, desc[UR6][R4.64+0xc00] ;  /* 0x000c000604128981 */ /* 0x002ee2000c1e1b00 */
[----:B------:R-:W-:-:S04]  /*0d80*/  IADD3 R21, PT, PT, R11, 0x280, RZ ;  /* 0x000002800b157810 */ /* 0x000fc80007ffe0ff */
[----:B------:R-:W-:Y:S01]  /*0d90*/  ISETP.GE.AND P1, PT, R21, R2, PT ;  /* 0x000000021500720c */ /* 0x000fe20003f26270 */
[----:B---3--:R-:W1:Y:S02]  /*0da0*/  @!P0 F2I.F64.TRUNC R19, R18 ;  /* 0x0000001200138311 */ /* 0x008e64000030d100 */
[----:B-1----:R1:W-:Y:S10]  /*0db0*/  @!P0 STG.E desc[UR6][R12.64+0x600], R19 ;  /* 0x000600130c008986 */ /* 0x0023f4000c101906 */
[----:B--2---:R-:W2:Y:S01]  /*0dc0*/  @!P1 LDG.E.64 R14, desc[UR6][R4.64+0x1000] ;  /* 0x00100006040e9981 */ /* 0x004ea2000c1e1b00 */
[----:B------:R-:W-:-:S05]  /*0dd0*/  VIADD R21, R11, 0x300 ;  /* 0x000003000b157836 */ /* 0x000fca0000000000 */
[-C--:B------:R-:W-:Y:S01]  /*0de0*/  ISETP.GE.AND P0, PT, R21, R2.reuse, PT ;  /* 0x000000021500720c */ /* 0x080fe20003f06270 */
        /* <DEDUP_REMOVED lines=9> */
[----:B------:R-:W-:-:S13]  /*0e80*/  ISETP.GE.AND P0, PT, R11, R2, PT ;  /* 0x000000020b00720c */ /* 0x000fda0003f06270 */
[----:B-1----:R-:W-:Y:S05]  /*0e90*/  @P0 BRA `(.L_x_39) ;  /* 0x00000000000c0947 */ /* 0x002fea0003800000 */
[----:B------:R-:W2:Y:S02]  /*0ea0*/  LDG.E.64 R4, desc[UR6][R4.64+0x1800] ;  /* 0x0018000604047981 */ /* 0x000ea4000c1e1b00 */
[----:B--2---:R-:W0:Y:S02]  /*0eb0*/  F2I.F64.TRUNC R11, R4 ;  /* 0x00000004000b7311 */ /* 0x004e24000030d100 */
[----:B0-----:R0:W-:Y:S02]  /*0ec0*/  STG.E desc[UR6][R12.64+0xc00], R11 ;  /* 0x000c000b0c007986 */ /* 0x0011e4000c101906 */
.L_x_39:
[----:B------:R-:W-:Y:S05]  /*0ed0*/  BSYNC.RECONVERGENT B0 ;  /* 0x0000000000007941 */ /* 0x000fea0003800200 */
.L_x_38:
[----:B------:R-:W-:Y:S05]  /*0ee0*/  @P1 BRA `(.L_x_40) ;  /* 0xfffffffc00381947 */ /* 0x000fea000383ffff */
.L_x_37:
[----:B------:R-:W-:-:S13]  /*0ef0*/  ISETP.NE.AND P0, PT, R20, RZ, PT ;  /* 0x000000ff1400720c */ /* 0x000fda0003f05270 */
[----:B------:R-:W-:Y:S05]  /*0f00*/  @!P0 EXIT ;  /* 0x000000000000894d */ /* 0x000fea0003800000 */
[----:B------:R-:W1:Y:S01]  /*0f10*/  LDC R4, c[0x0][0x384] ;  /* 0x0000e100ff047b82 */ /* 0x000e620000000800 */
[----:B------:R-:W-:Y:S02]  /*0f20*/  ISETP.GE.U32.AND P1, PT, R20, 0x4, PT ;  /* 0x000000041400780c */ /* 0x000fe40003f26070 */
[----:B-1----:R-:W-:-:S04]  /*0f30*/  LOP3.LUT R21, R4, 0x3, RZ, 0xc0, !PT ;  /* 0x0000000304157812 */ /* 0x002fc800078ec0ff */
[----:B------:R-:W-:-:S07]  /*0f40*/  ISETP.NE.AND P0, PT, R21, RZ, PT ;  /* 0x000000ff1500720c */ /* 0x000fce0003f05270 */
[----:B------:R-:W-:Y:S06]  /*0f50*/  @!P1 BRA `(.L_x_41) ;  /* 0x0000000000749947 */ /* 0x000fec0003800000 */
[----:B------:R-:W-:-:S04]  /*0f60*/  LEA R5, R3, R0, 0x7 ;  /* 0x0000000003057211 */ /* 0x000fc800078e38ff */
[----:B------:R-:W-:-:S13]  /*0f70*/  ISETP.GE.AND P1, PT, R5, R2, PT ;  /* 0x000000020500720c */ /* 0x000fda0003f26270 */
[----:B0-----:R-:W-:-:S06]  /*0f80*/  @!P1 IMAD.WIDE R10, R5, 0x8, R6 ;  /* 0x00000008050a9825 */ /* 0x001fcc00078e0206 */
[----:B------:R-:W2:Y:S01]  /*0f90*/  @!P1 LDG.E.64 R10, desc[UR6][R10.64] ;  /* 0x000000060a0a9981 */ /* 0x000ea2000c1e1b00 */
[C---:B------:R-:W-:Y:S02]  /*0fa0*/  VIADD R17, R5.reuse, 0x80 ;  /* 0x0000008005117836 */ /* 0x040fe40000000000 */
[----:B------:R-:W-:-:S03]  /*0fb0*/  @!P1 IMAD.WIDE R12, R5, 0x4, R8 ;  /* 0x00000004050c9825 */ /* 0x000fc600078e0208 */
[----:B------:R-:W-:-:S13]  /*0fc0*/  ISETP.GE.AND P2, PT, R17, R2, PT ;  /* 0x000000021100720c */ /* 0x000fda0003f46270 */
[----:B------:R-:W-:Y:S01]  /*0fd0*/  @!P2 IMAD.WIDE R14, R17, 0x8, R6 ;  /* 0x00000008110ea825 */ /* 0x000fe200078e0206 */
[----:B--2---:R-:W0:Y:S02]  /*0fe0*/  @!P1 F2I.F64.TRUNC R23, R10 ;  /* 0x0000000a00179311 */ /* 0x004e24000030d100 */
[----:B0-----:R0:W-:Y:S04]  /*0ff0*/  @!P1 STG.E desc[UR6][R12.64], R23 ;  /* 0x000000170c009986 */ /* 0x0011e8000c101906 */
[----:B------:R-:W2:Y:S01]  /*1000*/  @!P2 LDG.E.64 R14, desc[UR6][R14.64] ;  /* 0x000000060e0ea981 */ /* 0x000ea2000c1e1b00 */
[----:B------:R-:W-:Y:S01]  /*1010*/  IADD3 R27, PT, PT, R5, 0x100, RZ ;  /* 0x00000100051b7810 */ /* 0x000fe20007ffe0ff */
[----:B------:R-:W-:-:S03]  /*1020*/  @!P2 IMAD.WIDE R16, R17, 0x4, R8 ;  /* 0x000000041110a825 */ /* 0x000fc600078e0208 */
[----:B------:R-:W-:-:S13]  /*1030*/  ISETP.GE.AND P1, PT, R27, R2, PT ;  /* 0x000000021b00720c */ /* 0x000fda0003f26270 */
[----:B------:R-:W-:Y:S01]  /*1040*/  @!P1 IMAD.WIDE R18, R27, 0x8, R6 ;  /* 0x000000081b129825 */ /* 0x000fe200078e0206 */
[----:B--2---:R-:W1:Y:S02]  /*1050*/  @!P2 F2I.F64.TRUNC R25, R14 ;  /* 0x0000000e0019a311 */ /* 0x004e64000030d100 */
[----:B-1----:R1:W-:Y:S04]  /*1060*/  @!P2 STG.E desc[UR6][R16.64], R25 ;  /* 0x000000191000a986 */ /* 0x0023e8000c101906 */
[----:B------:R-:W2:Y:S01]  /*1070*/  @!P1 LDG.E.64 R18, desc[UR6][R18.64] ;  /* 0x0000000612129981 */ /* 0x000ea2000c1e1b00 */
[----:B------:R-:W-:Y:S02]  /*1080*/  VIADD R29, R5, 0x180 ;  /* 0x00000180051d7836 */ /* 0x000fe40000000000 */
[----:B------:R-:W-:-:S03]  /*1090*/  @!P1 IMAD.WIDE R10, R27, 0x4, R8 ;  /* 0x000000041b0a9825 */ /* 0x000fc600078e0208 */
[----:B------:R-:W-:-:S13]  /*10a0*/  ISETP.GE.AND P2, PT, R29, R2, PT ;  /* 0x000000021d00720c */ /* 0x000fda0003f46270 */
        /* <DEDUP_REMOVED lines=8> */
.L_x_41:
[----:B------:R-:W-:Y:S05]  /*1130*/  @!P0 EXIT ;  /* 0x000000000000894d */ /* 0x000fea0003800000 */
[----:B------:R-:W-:Y:S02]  /*1140*/  ISETP.NE.AND P0, PT, R21, 0x1, PT ;  /* 0x000000011500780c */ /* 0x000fe40003f05270 */
[----:B------:R-:W-:-:S04]  /*1150*/  LOP3.LUT R4, R4, 0x1, RZ, 0xc0, !PT ;  /* 0x0000000104047812 */ /* 0x000fc800078ec0ff */
[----:B------:R-:W-:-:S07]  /*1160*/  ISETP.NE.U32.AND P2, PT, R4, 0x1, PT ;  /* 0x000000010400780c */ /* 0x000fce0003f45070 */
[----:B------:R-:W-:Y:S06]  /*1170*/  @!P0 BRA `(.L_x_42) ;  /* 0x00000000003c8947 */ /* 0x000fec0003800000 */
[----:B01----:R-:W-:-:S05]  /*1180*/  IMAD R11, R3, 0x80, R0 ;  /* 0x00000080030b7824 */ /* 0x003fca00078e0200 */
[----:B------:R-:W-:-:S13]  /*1190*/  ISETP.GE.AND P0, PT, R11, R2, PT ;  /* 0x000000020b00720c */ /* 0x000fda0003f06270 */
[----:B------:R-:W-:-:S06]  /*11a0*/  @!P0 IMAD.WIDE R4, R11, 0x8, R6 ;  /* 0x000000080b048825 */ /* 0x000fcc00078e0206 */
[----:B------:R-:W2:Y:S01]  /*11b0*/  @!P0 LDG.E.64 R4, desc[UR6][R4.64] ;  /* 0x0000000604048981 */ /* 0x000ea2000c1e1b00 */
[C---:B------:R-:W-:Y:S01]  /*11c0*/  IADD3 R15, PT, PT, R11.reuse, 0x80, RZ ;  /* 0x000000800b0f7810 */ /* 0x040fe20007ffe0ff */
[----:B------:R-:W-:-:S03]  /*11d0*/  @!P0 IMAD.WIDE R10, R11, 0x4, R8 ;  /* 0x000000040b0a8825 */ /* 0x000fc600078e0208 */
[----:B------:R-:W-:-:S13]  /*11e0*/  ISETP.GE.AND P1, PT, R15, R2, PT ;  /* 0x000000020f00720c */ /* 0x000fda0003f26270 */
[C---:B------:R-:W-:Y:S01]  /*11f0*/  @!P1 IMAD.WIDE R12, R15.reuse, 0x8, R6 ;  /* 0x000000080f0c9825 */ /* 0x040fe200078e0206 */
[----:B--2---:R-:W0:Y:S02]  /*1200*/  @!P0 F2I.F64.TRUNC R17, R4 ;  /* 0x0000000400118311 */ /* 0x004e24000030d100 */
[----:B0-----:R2:W-:Y:S04]  /*1210*/  @!P0 STG.E desc[UR6][R10.64], R17 ;  /* 0x000000110a008986 */ /* 0x0015e8000c101906 */
[----:B------:R-:W3:Y:S01]  /*1220*/  @!P1 LDG.E.64 R12, desc[UR6][R12.64] ;  /* 0x000000060c0c9981 */ /* 0x000ee2000c1e1b00 */
[----:B------:R-:W-:-:S04]  /*1230*/  @!P1 IMAD.WIDE R14, R15, 0x4, R8 ;  /* 0x000000040f0e9825 */ /* 0x000fc800078e0208 */
[----:B------:R-:W-:Y:S01]  /*1240*/  VIADD R3, R3, 0x2 ;  /* 0x0000000203037836 */ /* 0x000fe20000000000 */
[----:B---3--:R-:W0:Y:S02]  /*1250*/  @!P1 F2I.F64.TRUNC R19, R12 ;  /* 0x0000000c00139311 */ /* 0x008e24000030d100 */
[----:B0-----:R2:W-:Y:S04]  /*1260*/  @!P1 STG.E desc[UR6][R14.64], R19 ;  /* 0x000000130e009986 */ /* 0x0015e8000c101906 */
.L_x_42:
[----:B------:R-:W-:Y:S05]  /*1270*/  @P2 EXIT ;  /* 0x000000000000294d */ /* 0x000fea0003800000 */
[----:B-1----:R-:W-:-:S04]  /*1280*/  LEA R5, R3, R0, 0x7 ;  /* 0x0000000003057211 */ /* 0x002fc800078e38ff */
[----:B------:R-:W-:-:S13]  /*1290*/  ISETP.GE.AND P0, PT, R5, R2, PT ;  /* 0x000000020500720c */ /* 0x000fda0003f06270 */
[----:B------:R-:W-:Y:S05]  /*12a0*/  @P0 EXIT ;  /* 0x000000000000094d */ /* 0x000fea0003800000 */
[----:B------:R-:W-:-:S06]  /*12b0*/  IMAD.WIDE R6, R5, 0x8, R6 ;  /* 0x0000000805067825 */ /* 0x000fcc00078e0206 */
[----:B------:R-:W3:Y:S01]  /*12c0*/  LDG.E.64 R6, desc[UR6][R6.64] ;  /* 0x0000000606067981 */ /* 0x000ee2000c1e1b00 */
[----:B------:R-:W-:Y:S01]  /*12d0*/  IMAD.WIDE R8, R5, 0x4, R8 ;  /* 0x0000000405087825 */ /* 0x000fe200078e0208 */
[----:B---3--:R-:W1:Y:S04]  /*12e0*/  F2I.F64.TRUNC R3, R6 ;  /* 0x0000000600037311 */ /* 0x008e68000030d100 */
[----:B-1----:R-:W-:Y:S01]  /*12f0*/  STG.E desc[UR6][R8.64], R3 ;  /* 0x0000000308007986 */ /* 0x002fe2000c101906 */
[----:B------:R-:W-:Y:S05]  /*1300*/  EXIT ;  /* 0x000000000000794d */ /* 0x000fea0003800000 */
.L_x_43:
        /* <DEDUP_REMOVED lines=15> */
.L_x_103:


//--------------------- .text._ZN3cub18CUB_300001_SM_10006detail11EmptyKernelIvEEvv --------------------------
	.section	.text._ZN3cub18CUB_300001_SM_10006detail11EmptyKernelIvEEvv,"ax",@progbits
	.align	128
        .global         _ZN3cub18CUB_300001_SM_10006detail11EmptyKernelIvEEvv
        .type           _ZN3cub18CUB_300001_SM_10006detail11EmptyKernelIvEEvv,@function
        .size           _ZN3cub18CUB_300001_SM_10006detail11EmptyKernelIvEEvv,(.L_x_104 - _ZN3cub18CUB_300001_SM_10006detail11EmptyKernelIvEEvv)
        .other          _ZN3cub18CUB_300001_SM_10006detail11EmptyKernelIvEEvv,@"STO_CUDA_ENTRY STV_DEFAULT"
_ZN3cub18CUB_300001_SM_10006detail11EmptyKernelIvEEvv:
.text._ZN3cub18CUB_300001_SM_10006detail11EmptyKernelIvEEvv:
[----:B------:R-:W-:Y:S01]  /*0000*/  LDC R1, c[0x0][0x37c] ;  /* 0x0000df00ff017b82 */ /* 0x000fe20000000800 */
[----:B------:R-:W-:Y:S05]  /*0010*/  EXIT ;  /* 0x000000000000794d */ /* 0x000fea0003800000 */
.L_x_44:
        /* <DEDUP_REMOVED lines=14> */
.L_x_104:


//--------------------- .text._Z10shuff_vecsPdS_Pii --------------------------
	.section	.text._Z10shuff_vecsPdS_Pii,"ax",@progbits
	.align	128
        .global         _Z10shuff_vecsPdS_Pii
        .type           _Z10shuff_vecsPdS_Pii,@function
        .size           _Z10shuff_vecsPdS_Pii,(.L_x_105 - _Z10shuff_vecsPdS_Pii)
        .other          _Z10shuff_vecsPdS_Pii,@"STO_CUDA_ENTRY STV_DEFAULT"
_Z10shuff_vecsPdS_Pii:
.text._Z10shuff_vecsPdS_Pii:
[----:B------:R-:W0:Y:S08]  /*0000*/  LDC R1, c[0x0][0x37c] ;  /* 0x0000df00ff017b82 */ /* 0x000e300000000800 */
[----:B------:R-:W1:Y:S01]  /*0010*/  LDC R18, c[0x0][0x2f8] ;  /* 0x0000be00ff127b82 */ /* 0x000e620000000800 */
[----:B0-----:R-:W-:Y:S01]  /*0020*/  VIADD R1, R1, 0xffffffc8 ;  /* 0xffffffc801017836 */ /* 0x001fe20000000000 */
[----:B------:R-:W0:Y:S01]  /*0030*/  LDCU UR4, c[0x0][0x2fc] ;  /* 0x00005f80ff0477ac */ /* 0x000e220008000800 */
[----:B------:R-:W-:Y:S01]  /*0040*/  IMAD.MOV.U32 R8, RZ, RZ, 0x2abc4dd5 ;  /* 0x2abc4dd5ff087424 */ /* 0x000fe200078e00ff */
[----:B------:R-:W-:Y:S01]  /*0050*/  CS2R R4, SRZ ;  /* 0x0000000000047805 */ /* 0x000fe2000001ff00 */
[----:B------:R-:W-:Y:S01]  /*0060*/  IMAD.MOV.U32 R9, RZ, RZ, 0x58213ed2 ;  /* 0x58213ed2ff097424 */ /* 0x000fe200078e00ff */
[----:B------:R-:W-:Y:S01]  /*0070*/  CS2R R6, SRZ ;  /* 0x0000000000067805 */ /* 0x000fe2000001ff00 */
[----:B------:R-:W-:Y:S01]  /*0080*/  IMAD.MOV.U32 R10, RZ, RZ, 0x455f2458 ;  /* 0x455f2458ff0a7424 */ /* 0x000fe200078e00ff */
[----:B------:R-:W2:Y:S01]  /*0090*/  LDCU.64 UR36, c[0x0][0x358] ;  /* 0x00006b00ff2477ac */ /* 0x000ea20008000a00 */
[----:B------:R-:W-:Y:S01]  /*00a0*/  IMAD.MOV.U32 R11, RZ, RZ, -0x75bd8fc ;  /* 0xf8a42704ff0b7424 */ /* 0x000fe200078e00ff */
[----:B------:R3:W-:Y:S01]  /*00b0*/  STL.64 [R1], R8 ;  /* 0x0000000801007387 */ /* 0x0007e20000100a00 */
[----:B------:R-:W-:-:S02]  /*00c0*/  IMAD.MOV.U32 R12, RZ, RZ, -0x23270784 ;  /* 0xdcd8f87cff0c7424 */ /* 0x000fc400078e00ff */
[----:B------:R-:W-:Y:S01]  /*00d0*/  IMAD.MOV.U32 R13, RZ, RZ, 0x511db0d6 ;  /* 0x511db0d6ff0d7424 */ /* 0x000fe200078e00ff */
[----:B------:R3:W-:Y:S01]  /*00e0*/  STL.64 [R1+0x8], R10 ;  /* 0x0000080a01007387 */ /* 0x0007e20000100a00 */
[----:B------:R-:W-:Y:S02]  /*00f0*/  IMAD.MOV.U32 R0, RZ, RZ, RZ ;  /* 0x000000ffff007224 */ /* 0x000fe400078e00ff */
[----:B------:R-:W-:Y:S01]  /*0100*/  IMAD.MOV.U32 R3, RZ, RZ, RZ ;  /* 0x000000ffff037224 */ /* 0x000fe200078e00ff */
[----:B------:R3:W-:Y:S01]  /*0110*/  STL.64 [R1+0x10], R12 ;  /* 0x0000100c01007387 */ /* 0x0007e20000100a00 */
[----:B-1----:R-:W-:-:S04]  /*0120*/  IADD3 R18, P0, P1, R1, 0x30, R18 ;  /* 0x0000003001127810 */ /* 0x002fc8000791e012 */
[----:B0-----:R-:W-:-:S09]  /*0130*/  IADD3.X R2, PT, PT, RZ, UR4, RZ, P0, P1 ;  /* 0x00000004ff027c10 */ /* 0x001fd200087e24ff */
.L_x_46:
[----:B---3--:R-:W-:-:S06]  /*0140*/  IMAD R10, R7, 0x4, R1 ;  /* 0x00000004070a7824 */ /* 0x008fcc00078e0201 */
[----:B------:R-:W5:Y:S01]  /*0150*/  LDL R10, [R10+0x4] ;  /* 0x000004000a0a7983 */ /* 0x000f620000100800 */
[----:B------:R-:W-:Y:S01]  /*0160*/  IMAD.SHL.U32 R11, R7, 0x20, RZ ;  /* 0x00000020070b7824 */ /* 0x000fe200078e00ff */
[----:B------:R-:W-:-:S06]  /*0170*/  UMOV UR4, URZ ;  /* 0x000000ff00047c82 */ /* 0x000fcc0008000000 */
.L_x_45:
[----:B------:R-:W0:Y:S01]  /*0180*/  LDC.64 R8, c[0x4][RZ] ;  /* 0x01000000ff087b82 */ /* 0x000e220000000a00 */
[----:B-----5:R-:W-:Y:S01]  /*0190*/  SHF.R.U32.HI R20, RZ, UR4, R10 ;  /* 0x00000004ff147c19 */ /* 0x020fe2000801160a */
[----:B------:R-:W-:-:S03]  /*01a0*/  VIADD R12, R11, UR4 ;  /* 0x000000040b0c7c36 */ /* 0x000fc60008000000 */
[----:B------:R-:W-:-:S04]  /*01b0*/  LOP3.LUT R13, R20, 0x1, RZ, 0xc0, !PT ;  /* 0x00000001140d7812 */ /* 0x000fc800078ec0ff */
[----:B------:R-:W-:Y:S01]  /*01c0*/  ISETP.NE.U32.AND P0, PT, R13, 0x1, PT ;  /* 0x000000010d00780c */ /* 0x000fe20003f05070 */
[----:B------:R-:W-:-:S03]  /*01d0*/  IMAD R13, R12, 0x5, RZ ;  /* 0x000000050c0d7824 */ /* 0x000fc600078e02ff */
[----:B------:R-:W-:Y:S01]  /*01e0*/  R2P PR, R20, 0x7e ;  /* 0x0000007e14007804 */ /* 0x000fe20000000000 */
[----:B0-----:R-:W-:-:S08]  /*01f0*/  IMAD.WIDE.U32 R8, R13, 0x4, R8 ;  /* 0x000000040d087825 */ /* 0x001fd000078e0008 */
[----:B--2---:R-:W2:Y:S04]  /*0200*/  @!P0 LDG.E R17, desc[UR36][R8.64+0x10] ;  /* 0x0000102408118981 */ /* 0x004ea8000c1e1900 */
[----:B------:R-:W3:Y:S04]  /*0210*/  @P1 LDG.E R23, desc[UR36][R8.64+0x24] ;  /* 0x0000242408171981 */ /* 0x000ee8000c1e1900 */
[----:B------:R-:W4:Y:S04]  /*0220*/  @P2 LDG.E R25, desc[UR36][R8.64+0x38] ;  /* 0x0000382408192981 */ /* 0x000f28000c1e1900 */
[----:B------:R-:W4:Y:S04]  /*0230*/  @P3 LDG.E R27, desc[UR36][R8.64+0x4c] ;  /* 0x00004c24081b3981 */ /* 0x000f28000c1e1900 */
[----:B------:R-:W4:Y:S04]  /*0240*/  @P4 LDG.E R29, desc[UR36][R8.64+0x60] ;  /* 0x00006024081d4981 */ /* 0x000f28000c1e1900 */
[----:B------:R-:W4:Y:S04]  /*0250*/  @P5 LDG.E R22, desc[UR36][R8.64+0x74] ;  /* 0x0000742408165981 */ /* 0x000f28000c1e1900 */
[----:B------:R-:W4:Y:S04]  /*0260*/  @!P0 LDG.E R16, desc[UR36][R8.64+0xc] ;  /* 0x00000c2408108981 */ /* 0x000f28000c1e1900 */
[----:B------:R-:W4:Y:S04]  /*0270*/  @!P0 LDG.E R14, desc[UR36][R8.64+0x8] ;  /* 0x00000824080e8981 */ /* 0x000f28000c1e1900 */
[----:B------:R-:W4:Y:S04]  /*0280*/  @P6 LDG.E R24, desc[UR36][R8.64+0x88] ;  /* 0x0000882408186981 */ /* 0x000f28000c1e1900 */
[----:B------:R-:W4:Y:S04]  /*0290*/  @!P0 LDG.E R13, desc[UR36][R8.64] ;  /* 0x00000024080d8981 */ /* 0x000f28000c1e1900 */
[----:B------:R-:W4:Y:S04]  /*02a0*/  @!P0 LDG.E R15, desc[UR36][R8.64+0x4] ;  /* 0x00000424080f8981 */ /* 0x000f28000c1e1900 */
[----:B------:R-:W4:Y:S04]  /*02b0*/  @P1 LDG.E R12, desc[UR36][R8.64+0x1c] ;  /* 0x00001c24080c1981 */ /* 0x000f28000c1e1900 */
[----:B------:R-:W4:Y:S04]  /*02c0*/  @P1 LDG.E R19, desc[UR36][R8.64+0x14] ;  /* 0x0000142408131981 */ /* 0x000f28000c1e1900 */
[----:B------:R-:W4:Y:S04]  /*02d0*/  @P1 LDG.E R21, desc[UR36][R8.64+0x18] ;  /* 0x0000182408151981 */ /* 0x000f28000c1e1900 */
[----:B------:R-:W4:Y:S04]  /*02e0*/  @P3 LDG.E R26, desc[UR36][R8.64+0x48] ;  /* 0x00004824081a3981 */ /* 0x000f28000c1e1900 */
[----:B------:R-:W4:Y:S01]  /*02f0*/  @P4 LDG.E R28, desc[UR36][R8.64+0x5c] ;  /* 0x00005c24081c4981 */ /* 0x000f22000c1e1900 */
[----:B--2---:R-:W-:-:S03]  /*0300*/  @!P0 LOP3.LUT R0, R0, R17, RZ, 0x3c, !PT ;  /* 0x0000001100008212 */ /* 0x004fc600078e3cff */
[----:B------:R-:W2:Y:S01]  /*0310*/  @P3 LDG.E R17, desc[UR36][R8.64+0x3c] ;  /* 0x00003c2408113981 */ /* 0x000ea2000c1e1900 */
[----:B---3--:R-:W-:-:S03]  /*0320*/  @P1 LOP3.LUT R0, R0, R23, RZ, 0x3c, !PT ;  /* 0x0000001700001212 */ /* 0x008fc600078e3cff */
[----:B------:R-:W3:Y:S01]  /*0330*/  @P4 LDG.E R23, desc[UR36][R8.64+0x54] ;  /* 0x0000542408174981 */ /* 0x000ee2000c1e1900 */
[----:B----4-:R-:W-:-:S04]  /*0340*/  @P2 LOP3.LUT R0, R0, R25, RZ, 0x3c, !PT ;  /* 0x0000001900002212 */ /* 0x010fc800078e3cff */
[----:B------:R-:W-:-:S04]  /*0350*/  @P3 LOP3.LUT R0, R0, R27, RZ, 0x3c, !PT ;  /* 0x0000001b00003212 */ /* 0x000fc800078e3cff */
[----:B------:R-:W-:-:S04]  /*0360*/  @P4 LOP3.LUT R0, R0, R29, RZ, 0x3c, !PT ;  /* 0x0000001d00004212 */ /* 0x000fc800078e3cff */
[----:B------:R-:W-:Y:S02]  /*0370*/  @P5 LOP3.LUT R0, R0, R22, RZ, 0x3c, !PT ;  /* 0x0000001600005212 */ /* 0x000fe400078e3cff */
[----:B------:R-:W4:Y:S01]  /*0380*/  @P2 LDG.E R22, desc[UR36][R8.64+0x34] ;  /* 0x0000342408162981 */ /* 0x000f22000c1e1900 */
[----:B------:R-:W-:-:S03]  /*0390*/  @!P0 LOP3.LUT R3, R3, R16, RZ, 0x3c, !PT ;  /* 0x0000001003038212 */ /* 0x000fc600078e3cff */
[----:B------:R-:W2:Y:S01]  /*03a0*/  @P2 LDG.E R16, desc[UR36][R8.64+0x30] ;  /* 0x0000302408102981 */ /* 0x000ea2000c1e1900 */
[----:B------:R-:W-:-:S03]  /*03b0*/  @!P0 LOP3.LUT R5, R5, R14, RZ, 0x3c, !PT ;  /* 0x0000000e05058212 */ /* 0x000fc600078e3cff */
[----:B------:R-:W3:Y:S01]  /*03c0*/  @P1 LDG.E R14, desc[UR36][R8.64+0x20] ;  /* 0x00002024080e1981 */ /* 0x000ee2000c1e1900 */
[----:B------:R-:W-:-:S03]  /*03d0*/  @P6 LOP3.LUT R0, R0, R24, RZ, 0x3c, !PT ;  /* 0x0000001800006212 */ /* 0x000fc600078e3cff */
[----:B------:R-:W4:Y:S01]  /*03e0*/  @P3 LDG.E R24, desc[UR36][R8.64+0x44] ;  /* 0x0000442408183981 */ /* 0x000f22000c1e1900 */
[----:B------:R-:W-:-:S03]  /*03f0*/  @!P0 LOP3.LUT R6, R6, R13, RZ, 0x3c, !PT ;  /* 0x0000000d06068212 */ /* 0x000fc600078e3cff */
[----:B------:R-:W4:Y:S01]  /*0400*/  @P2 LDG.E R13, desc[UR36][R8.64+0x28] ;  /* 0x00002824080d2981 */ /* 0x000f22000c1e1900 */
[----:B------:R-:W-:-:S03]  /*0410*/  @!P0 LOP3.LUT R4, R4, R15, RZ, 0x3c, !PT ;  /* 0x0000000f04048212 */ /* 0x000fc600078e3cff */
[----:B------:R-:W4:Y:S01]  /*0420*/  @P2 LDG.E R15, desc[UR36][R8.64+0x2c] ;  /* 0x00002c24080f2981 */ /* 0x000f22000c1e1900 */
[----:B------:R-:W-:-:S03]  /*0430*/  @P1 LOP3.LUT R5, R5, R12, RZ, 0x3c, !PT ;  /* 0x0000000c05051212 */ /* 0x000fc600078e3cff */
[----:B------:R-:W4:Y:S01]  /*0440*/  @P4 LDG.E R12, desc[UR36][R8.64+0x58] ;  /* 0x00005824080c4981 */ /* 0x000f22000c1e1900 */
[----:B------:R-:W-:-:S03]  /*0450*/  @P1 LOP3.LUT R6, R6, R19, RZ, 0x3c, !PT ;  /* 0x0000001306061212 */ /* 0x000fc600078e3cff */
[----:B------:R-:W4:Y:S01]  /*0460*/  @P3 LDG.E R19, desc[UR36][R8.64+0x40] ;  /* 0x0000402408133981 */ /* 0x000f22000c1e1900 */
[----:B------:R-:W-:-:S03]  /*0470*/  @P1 LOP3.LUT R4, R4, R21, RZ, 0x3c, !PT ;  /* 0x0000001504041212 */ /* 0x000fc600078e3cff */
[----:B------:R-:W4:Y:S01]  /*0480*/  @P4 LDG.E R21, desc[UR36][R8.64+0x50] ;  /* 0x0000502408154981 */ /* 0x000f22000c1e1900 */
[----:B------:R-:W-:-:S13]  /*0490*/  LOP3.LUT P0, RZ, R20, 0x80, RZ, 0xc0, !PT ;  /* 0x0000008014ff7812 */ /* 0x000fda000780c0ff */
[----:B------:R-:W4:Y:S01]  /*04a0*/  @P0 LDG.E R25, desc[UR36][R8.64+0x9c] ;  /* 0x00009c2408190981 */ /* 0x000f22000c1e1900 */
[----:B--2---:R-:W-:-:S03]  /*04b0*/  @P2 LOP3.LUT R5, R5, R16, RZ, 0x3c, !PT ;  /* 0x0000001005052212 */ /* 0x004fc600078e3cff */
[----:B------:R-:W2:Y:S01]  /*04c0*/  @P6 LDG.E R16, desc[UR36][R8.64+0x80] ;  /* 0x0000802408106981 */ /* 0x000ea2000c1e1900 */
[----:B---3--:R-:W-:-:S03]  /*04d0*/  @P1 LOP3.LUT R3, R3, R14, RZ, 0x3c, !PT ;  /* 0x0000000e03031212 */ /* 0x008fc600078e3cff */
[----:B------:R-:W3:Y:S01]  /*04e0*/  @P5 LDG.E R14, desc[UR36][R8.64+0x70] ;  /* 0x00007024080e5981 */ /* 0x000ee2000c1e1900 */
[----:B----4-:R-:W-:Y:S02]  /*04f0*/  @P3 LOP3.LUT R5, R5, R24, RZ, 0x3c, !PT ;  /* 0x0000001805053212 */ /* 0x010fe400078e3cff */
[----:B------:R-:W-:Y:S01]  /*0500*/  @P2 LOP3.LUT R6, R6, R13, RZ, 0x3c, !PT ;  /* 0x0000000d06062212 */ /* 0x000fe200078e3cff */
[----:B------:R-:W4:Y:S01]  /*0510*/  @P0 LDG.E R24, desc[UR36][R8.64+0x94] ;  /* 0x0000942408180981 */ /* 0x000f22000c1e1900 */
[----:B------:R-:W-:-:S03]  /*0520*/  @P2 LOP3.LUT R4, R4, R15, RZ, 0x3c, !PT ;  /* 0x0000000f04042212 */ /* 0x000fc600078e3cff */
[----:B------:R-:W2:Y:S01]  /*0530*/  @P5 LDG.E R13, desc[UR36][R8.64+0x64] ;  /* 0x00006424080d5981 */ /* 0x000ea2000c1e1900 */
[----:B------:R-:W-:-:S03]  /*0540*/  @P4 LOP3.LUT R5, R5, R12, RZ, 0x3c, !PT ;  /* 0x0000000c05054212 */ /* 0x000fc600078e3cff */
[----:B------:R-:W4:Y:S01]  /*0550*/  @P5 LDG.E R15, desc[UR36][R8.64+0x68] ;  /* 0x00006824080f5981 */ /* 0x000f22000c1e1900 */
[----:B------:R-:W-:-:S03]  /*0560*/  @P2 LOP3.LUT R3, R3, R22, RZ, 0x3c, !PT ;  /* 0x0000001603032212 */ /* 0x000fc600078e3cff */
[----:B------:R-:W4:Y:S01]  /*0570*/  @P5 LDG.E R12, desc[UR36][R8.64+0x6c] ;  /* 0x00006c24080c5981 */ /* 0x000f22000c1e1900 */
[----:B------:R-:W-:Y:S02]  /*0580*/  @P3 LOP3.LUT R6, R6, R17, RZ, 0x3c, !PT ;  /* 0x0000001106063212 */ /* 0x000fe400078e3cff */
[----:B------:R-:W-:Y:S01]  /*0590*/  @P3 LOP3.LUT R4, R4, R19, RZ, 0x3c, !PT ;  /* 0x0000001304043212 */ /* 0x000fe200078e3cff */
[----:B------:R-:W4:Y:S01]  /*05a0*/  @P6 LDG.E R17, desc[UR36][R8.64+0x78] ;  /* 0x0000782408116981 */ /* 0x000f22000c1e1900 */
[----:B------:R-:W-:-:S03]  /*05b0*/  @P3 LOP3.LUT R3, R3, R26, RZ, 0x3c, !PT ;  /* 0x0000001a03033212 */ /* 0x000fc600078e3cff */
[----:B------:R-:W4:Y:S01]  /*05c0*/  @P6 LDG.E R19, desc[UR36][R8.64+0x7c] ;  /* 0x00007c2408136981 */ /* 0x000f22000c1e1900 */
[----:B------:R-:W-:-:S03]  /*05d0*/  @P4 LOP3.LUT R6, R6, R21, RZ, 0x3c, !PT ;  /* 0x0000001506064212 */ /* 0x000fc600078e3cff */
[----:B------:R-:W4:Y:S01]  /*05e0*/  @P6 LDG.E R22, desc[UR36][R8.64+0x84] ;  /* 0x0000842408166981 */ /* 0x000f22000c1e1900 */
[----:B------:R-:W-:-:S03]  /*05f0*/  @P4 LOP3.LUT R4, R4, R23, RZ, 0x3c, !PT ;  /* 0x0000001704044212 */ /* 0x000fc600078e3cff */
[----:B------:R-:W4:Y:S04]  /*0600*/  @P0 LDG.E R21, desc[UR36][R8.64+0x8c] ;  /* 0x00008c2408150981 */ /* 0x000f28000c1e1900 */
[----:B------:R-:W4:Y:S04]  /*0610*/  @P0 LDG.E R23, desc[UR36][R8.64+0x90] ;  /* 0x0000902408170981 */ /* 0x000f28000c1e1900 */
[----:B------:R-:W4:Y:S01]  /*0620*/  @P0 LDG.E R26, desc[UR36][R8.64+0x98] ;  /* 0x00009824081a0981 */ /* 0x000f22000c1e1900 */
[----:B------:R-:W-:Y:S02]  /*0630*/  @P4 LOP3.LUT R3, R3, R28, RZ, 0x3c, !PT ;  /* 0x0000001c03034212 */ /* 0x000fe400078e3cff */
[----:B------:R-:W-:-:S02]  /*0640*/  @P0 LOP3.LUT R0, R0, R25, RZ, 0x3c, !PT ;  /* 0x0000001900000212 */ /* 0x000fc400078e3cff */
[----:B---3--:R-:W-:Y:S02]  /*0650*/  @P5 LOP3.LUT R3, R3, R14, RZ, 0x3c, !PT ;  /* 0x0000000e03035212 */ /* 0x008fe400078e3cff */
[----:B--2---:R-:W-:Y:S02]  /*0660*/  @P5 LOP3.LUT R6, R6, R13, RZ, 0x3c, !PT ;  /* 0x0000000d06065212 */ /* 0x004fe400078e3cff */
[----:B----4-:R-:W-:Y:S02]  /*0670*/  @P5 LOP3.LUT R4, R4, R15, RZ, 0x3c, !PT ;  /* 0x0000000f04045212 */ /* 0x010fe400078e3cff */
[----:B------:R-:W-:Y:S02]  /*0680*/  @P5 LOP3.LUT R5, R5, R12, RZ, 0x3c, !PT ;  /* 0x0000000c05055212 */ /* 0x000fe400078e3cff */
[----:B------:R-:W-:Y:S02]  /*0690*/  @P6 LOP3.LUT R6, R6, R17, RZ, 0x3c, !PT ;  /* 0x0000001106066212 */ /* 0x000fe400078e3cff */
[----:B------:R-:W-:-:S02]  /*06a0*/  @P6 LOP3.LUT R5, R5, R16, RZ, 0x3c, !PT ;  /* 0x0000001005056212 */ /* 0x000fc400078e3cff */
[----:B------:R-:W-:Y:S02]  /*06b0*/  @P6 LOP3.LUT R4, R4, R19, RZ, 0x3c, !PT ;  /* 0x0000001304046212 */ /* 0x000fe400078e3cff */
[----:B------:R-:W-:Y:S02]  /*06c0*/  @P6 LOP3.LUT R3, R3, R22, RZ, 0x3c, !PT ;  /* 0x0000001603036212 */ /* 0x000fe400078e3cff */
[----:B------:R-:W-:Y:S02]  /*06d0*/  @P0 LOP3.LUT R5, R5, R24, RZ, 0x3c, !PT ;  /* 0x0000001805050212 */ /* 0x000fe400078e3cff */
[----:B------:R-:W-:Y:S02]  /*06e0*/  @P0 LOP3.LUT R6, R6, R21, RZ, 0x3c, !PT ;  /* 0x0000001506060212 */ /* 0x000fe400078e3cff */
[----:B------:R-:W-:Y:S02]  /*06f0*/  @P0 LOP3.LUT R4, R4, R23, RZ, 0x3c, !PT ;  /* 0x0000001704040212 */ /* 0x000fe400078e3cff */
[----:B------:R-:W-:-:S02]  /*0700*/  @P0 LOP3.LUT R3, R3, R26, RZ, 0x3c, !PT ;  /* 0x0000001a03030212 */ /* 0x000fc400078e3cff */
[----:B------:R-:W-:-:S13]  /*0710*/  R2P PR, R20.B1, 0x7f ;  /* 0x0000007f14007804 */ /* 0x000fda0000001000 */
[----:B------:R-:W2:Y:S04]  /*0720*/  @P0 LDG.E R12, desc[UR36][R8.64+0xa8] ;  /* 0x0000a824080c0981 */ /* 0x000ea8000c1e1900 */
[----:B------:R-:W3:Y:S04]  /*0730*/  @P0 LDG.E R14, desc[UR36][R8.64+0xac] ;  /* 0x0000ac24080e0981 */ /* 0x000ee8000c1e1900 */
[----:B------:R-:W4:Y:S04]  /*0740*/  @P1 LDG.E R16, desc[UR36][R8.64+0xbc] ;  /* 0x0000bc2408101981 */ /* 0x000f28000c1e1900 */
        /* <DEDUP_REMOVED lines=10> */
[----:B------:R-:W4:Y:S01]  /*07f0*/  @P4 LDG.E R24, desc[UR36][R8.64+0xf8] ;  /* 0x0000f82408184981 */ /* 0x000f22000c1e1900 */
[----:B--2---:R-:W-:-:S03]  /*0800*/  @P0 LOP3.LUT R5, R5, R12, RZ, 0x3c, !PT ;  /* 0x0000000c05050212 */ /* 0x004fc600078e3cff */
[----:B------:R-:W2:Y:S01]  /*0810*/  @P4 LDG.E R12, desc[UR36][R8.64+0xfc] ;  /* 0x0000fc24080c4981 */ /* 0x000ea2000c1e1900 */
[----:B---3--:R-:W-:-:S03]  /*0820*/  @P0 LOP3.LUT R3, R3, R14, RZ, 0x3c, !PT ;  /* 0x0000000e03030212 */ /* 0x008fc600078e3cff */
[----:B------:R-:W3:Y:S01]  /*0830*/  @P2 LDG.E R14, desc[UR36][R8.64+0xd0] ;  /* 0x0000d024080e2981 */ /* 0x000ee2000c1e1900 */
[----:B----4-:R-:W-:-:S03]  /*0840*/  @P1 LOP3.LUT R5, R5, R16, RZ, 0x3c, !PT ;  /* 0x0000001005051212 */ /* 0x010fc600078e3cff */
[----:B------:R-:W4:Y:S01]  /*0850*/  @P2 LDG.E R16, desc[UR36][R8.64+0xd4] ;  /* 0x0000d42408102981 */ /* 0x000f22000c1e1900 */
[----:B------:R-:W-:-:S03]  /*0860*/  @P0 LOP3.LUT R6, R6, R17, RZ, 0x3c, !PT ;  /* 0x0000001106060212 */ /* 0x000fc600078e3cff */
[----:B------:R-:W2:Y:S01]  /*0870*/  @P2 LDG.E R17, desc[UR36][R8.64+0xcc] ;  /* 0x0000cc2408112981 */ /* 0x000ea2000c1e1900 */
[----:B------:R-:W-:-:S03]  /*0880*/  @P0 LOP3.LUT R4, R4, R19, RZ, 0x3c, !PT ;  /* 0x0000001304040212 */ /* 0x000fc600078e3cff */
[----:B------:R-:W2:Y:S01]  /*0890*/  @P2 LDG.E R19, desc[UR36][R8.64+0xd8] ;  /* 0x0000d82408132981 */ /* 0x000ea2000c1e1900 */
[----:B------:R-:W-:-:S03]  /*08a0*/  @P1 LOP3.LUT R3, R3, R22, RZ, 0x3c, !PT ;  /* 0x0000001603031212 */ /* 0x000fc600078e3cff */
[----:B------:R-:W2:Y:S01]  /*08b0*/  @P3 LDG.E R22, desc[UR36][R8.64+0xe8] ;  /* 0x0000e82408163981 */ /* 0x000ea2000c1e1900 */
[----:B------:R-:W-:Y:S02]  /*08c0*/  @P0 LOP3.LUT R0, R0, R21, RZ, 0x3c, !PT ;  /* 0x0000001500000212 */ /* 0x000fe400078e3cff */
[----:B------:R-:W-:Y:S01]  /*08d0*/  LOP3.LUT P0, RZ, R20, 0x8000, RZ, 0xc0, !PT ;  /* 0x0000800014ff7812 */ /* 0x000fe2000780c0ff */
[----:B------:R-:W2:Y:S01]  /*08e0*/  @P3 LDG.E R21, desc[UR36][R8.64+0xdc] ;  /* 0x0000dc2408153981 */ /* 0x000ea2000c1e1900 */
[----:B------:R-:W-:-:S03]  /*08f0*/  @P1 LOP3.LUT R6, R6, R23, RZ, 0x3c, !PT ;  /* 0x0000001706061212 */ /* 0x000fc600078e3cff */
[----:B------:R-:W2:Y:S01]  /*0900*/  @P3 LDG.E R23, desc[UR36][R8.64+0xe0] ;  /* 0x0000e02408173981 */ /* 0x000ea2000c1e1900 */
[----:B------:R-:W-:-:S03]  /*0910*/  @P1 LOP3.LUT R4, R4, R25, RZ, 0x3c, !PT ;  /* 0x0000001904041212 */ /* 0x000fc600078e3cff */
[----:B------:R-:W2:Y:S01]  /*0920*/  @P3 LDG.E R20, desc[UR36][R8.64+0xe4] ;  /* 0x0000e42408143981 */ /* 0x000ea2000c1e1900 */
[----:B------:R-:W-:-:S03]  /*0930*/  @P2 LOP3.LUT R6, R6, R13, RZ, 0x3c, !PT ;  /* 0x0000000d06062212 */ /* 0x000fc600078e3cff */
[----:B------:R-:W2:Y:S04]  /*0940*/  @P3 LDG.E R25, desc[UR36][R8.64+0xec] ;  /* 0x0000ec2408193981 */ /* 0x000ea8000c1e1900 */
[----:B------:R-:W2:Y:S01]  /*0950*/  @P4 LDG.E R13, desc[UR36][R8.64+0x100] ;  /* 0x00010024080d4981 */ /* 0x000ea2000c1e1900 */
[----:B------:R-:W-:-:S03]  /*0960*/  @P1 LOP3.LUT R0, R0, R15, RZ, 0x3c, !PT ;  /* 0x0000000f00001212 */ /* 0x000fc600078e3cff */
[----:B------:R-:W2:Y:S01]  /*0970*/  @P5 LDG.E R15, desc[UR36][R8.64+0x104] ;  /* 0x00010424080f5981 */ /* 0x000ea2000c1e1900 */
[----:B---3--:R-:W-:-:S03]  /*0980*/  @P2 LOP3.LUT R5, R5, R14, RZ, 0x3c, !PT ;  /* 0x0000000e05052212 */ /* 0x008fc600078e3cff */
[----:B------:R-:W3:Y:S01]  /*0990*/  @P5 LDG.E R14, desc[UR36][R8.64+0x10c] ;  /* 0x00010c24080e5981 */ /* 0x000ee2000c1e1900 */
[----:B----4-:R-:W-:-:S03]  /*09a0*/  @P2 LOP3.LUT R3, R3, R16, RZ, 0x3c, !PT ;  /* 0x0000001003032212 */ /* 0x010fc600078e3cff */
[----:B------:R-:W4:Y:S01]  /*09b0*/  @P5 LDG.E R16, desc[UR36][R8.64+0x110] ;  /* 0x0001102408105981 */ /* 0x000f22000c1e1900 */
[----:B--2---:R-:W-:-:S03]  /*09c0*/  @P2 LOP3.LUT R4, R4, R17, RZ, 0x3c, !PT ;  /* 0x0000001104042212 */ /* 0x004fc600078e3cff */
[----:B------:R-:W2:Y:S01]  /*09d0*/  @P5 LDG.E R17, desc[UR36][R8.64+0x108] ;  /* 0x0001082408115981 */ /* 0x000ea2000c1e1900 */
[----:B------:R-:W-:-:S03]  /*09e0*/  @P2 LOP3.LUT R0, R0, R19, RZ, 0x3c, !PT ;  /* 0x0000001300002212 */ /* 0x000fc600078e3cff */
[----:B------:R-:W2:Y:S01]  /*09f0*/  @P5 LDG.E R19, desc[UR36][R8.64+0x114] ;  /* 0x0001142408135981 */ /* 0x000ea2000c1e1900 */
[----:B------:R-:W-:-:S03]  /*0a00*/  @P3 LOP3.LUT R3, R3, R22, RZ, 0x3c, !PT ;  /* 0x0000001603033212 */ /* 0x000fc600078e3cff */
[----:B------:R-:W2:Y:S01]  /*0a10*/  @P0 LDG.E R22, desc[UR36][R8.64+0x134] ;  /* 0x0001342408160981 */ /* 0x000ea2000c1e1900 */
[----:B------:R-:W-:Y:S02]  /*0a20*/  @P4 LOP3.LUT R3, R3, R12, RZ, 0x3c, !PT ;  /* 0x0000000c03034212 */ /* 0x000fe400078e3cff */
[----:B------:R-:W-:Y:S01]  /*0a30*/  @P3 LOP3.LUT R6, R6, R21, RZ, 0x3c, !PT ;  /* 0x0000001506063212 */ /* 0x000fe200078e3cff */
[----:B------:R-:W2:Y:S01]  /*0a40*/  @P6 LDG.E R12, desc[UR36][R8.64+0x124] ;  /* 0x00012424080c6981 */ /* 0x000ea2000c1e1900 */
[----:B------:R-:W-:-:S03]  /*0a50*/  @P3 LOP3.LUT R4, R4, R23, RZ, 0x3c, !PT ;  /* 0x0000001704043212 */ /* 0x000fc600078e3cff */
[----:B------:R-:W2:Y:S01]  /*0a60*/  @P6 LDG.E R21, desc[UR36][R8.64+0x118] ;  /* 0x0001182408156981 */ /* 0x000ea2000c1e1900 */
[----:B------:R-:W-:-:S03]  /*0a70*/  @P3 LOP3.LUT R5, R5, R20, RZ, 0x3c, !PT ;  /* 0x0000001405053212 */ /* 0x000fc600078e3cff */
        /* <DEDUP_REMOVED lines=9> */
[----:B------:R-:W2:Y:S04]  /*0b10*/  @P0 LDG.E R13, desc[UR36][R8.64+0x130] ;  /* 0x00013024080d0981 */ /* 0x000ea8000c1e1900 */
[----:B------:R-:W2:Y:S04]  /*0b20*/  @P0 LDG.E R29, desc[UR36][R8.64+0x13c] ;  /* 0x00013c24081d0981 */ /* 0x000ea8000c1e1900 */
[----:B------:R-:W2:Y:S01]  /*0b30*/  @P0 LDG.E R24, desc[UR36][R8.64+0x138] ;  /* 0x0001382408180981 */ /* 0x000ea2000c1e1900 */
[----:B------:R-:W-:Y:S01]  /*0b40*/  UIADD3 UR4, UPT, UPT, UR4, 0x10, URZ ;  /* 0x0000001004047890 */ /* 0x000fe2000fffe0ff */
[----:B------:R-:W-:-:S03]  /*0b50*/  @P5 LOP3.LUT R6, R6, R15, RZ, 0x3c, !PT ;  /* 0x0000000f06065212 */ /* 0x000fc600078e3cff */
[----:B------:R-:W-:Y:S01]  /*0b60*/  UISETP.NE.AND UP0, UPT, UR4, 0x20, UPT ;  /* 0x000000200400788c */ /* 0x000fe2000bf05270 */
[----:B---3--:R-:W-:Y:S02]  /*0b70*/  @P5 LOP3.LUT R5, R5, R14, RZ, 0x3c, !PT ;  /* 0x0000000e05055212 */ /* 0x008fe400078e3cff */
[----:B----4-:R-:W-:Y:S02]  /*0b80*/  @P5 LOP3.LUT R3, R3, R16, RZ, 0x3c, !PT ;  /* 0x0000001003035212 */ /* 0x010fe400078e3cff */
[----:B--2---:R-:W-:Y:S02]  /*0b90*/  @P5 LOP3.LUT R4, R4, R17, RZ, 0x3c, !PT ;  /* 0x0000001104045212 */ /* 0x004fe400078e3cff */
        /* <DEDUP_REMOVED lines=9> */
[----:B------:R-:W-:Y:S02]  /*0c30*/  @P0 LOP3.LUT R0, R0, R29, RZ, 0x3c, !PT ;  /* 0x0000001d00000212 */ /* 0x000fe400078e3cff */
[----:B------:R-:W-:Y:S01]  /*0c40*/  @P0 LOP3.LUT R3, R3, R24, RZ, 0x3c, !PT ;  /* 0x0000001803030212 */ /* 0x000fe200078e3cff */
[----:B------:R-:W-:Y:S06]  /*0c50*/  BRA.U UP0, `(.L_x_45) ;  /* 0xfffffff500487547 */ /* 0x000fec000b83ffff */
[----:B------:R-:W-:-:S05]  /*0c60*/  VIADD R7, R7, 0x1 ;  /* 0x0000000107077836 */ /* 0x000fca0000000000 */
[----:B------:R-:W-:-:S13]  /*0c70*/  ISETP.NE.AND P0, PT, R7, 0x5, PT ;  /* 0x000000050700780c */ /* 0x000fda0003f05270 */
[----:B------:R-:W-:Y:S05]  /*0c80*/  @P0 BRA `(.L_x_46) ;  /* 0xfffffff4002c0947 */ /* 0x000fea000383ffff */
[----:B------:R-:W0:Y:S02]  /*0c90*/  LDCU UR4, c[0x0][0x398] ;  /* 0x00007300ff0477ac */ /* 0x000e240008000800 */
[----:B0-----:R-:W-:-:S05]  /*0ca0*/  IMAD.U32 R8, RZ, RZ, UR4 ;  /* 0x00000004ff087e24 */ /* 0x001fca000f8e00ff */
[----:B------:R-:W-:-:S13]  /*0cb0*/  ISETP.GE.AND P0, PT, R8, 0x2, PT ;  /* 0x000000020800780c */ /* 0x000fda0003f06270 */
[----:B------:R-:W-:Y:S05]  /*0cc0*/  @!P0 BRA `(.L_x_47) ;  /* 0x0000000c00108947 */ /* 0x000fea0003800000 */
[C---:B------:R-:W-:Y:S02]  /*0cd0*/  VIADD R7, R8.reuse, 0xfffffffe ;  /* 0xfffffffe08077836 */ /* 0x040fe40000000000 */
[----:B------:R-:W-:Y:S02]  /*0ce0*/  VIADD R10, R8, 0xffffffff ;  /* 0xffffffff080a7836 */ /* 0x000fe40000000000 */
[----:B------:R-:W-:Y:S01]  /*0cf0*/  IMAD.MOV.U32 R11, RZ, RZ, 0x1 ;  /* 0x00000001ff0b7424 */ /* 0x000fe200078e00ff */
[----:B------:R-:W-:Y:S01]  /*0d00*/  ISETP.GE.U32.AND P0, PT, R7, 0x3, PT ;  /* 0x000000030700780c */ /* 0x000fe20003f06070 */
[----:B------:R-:W-:Y:S01]  /*0d10*/  IMAD.MOV.U32 R9, RZ, RZ, 0x2abc4dd5 ;  /* 0x2abc4dd5ff097424 */ /* 0x000fe200078e00ff */
[----:B------:R-:W-:-:S11]  /*0d20*/  LOP3.LUT R19, R10, 0x3, RZ, 0xc0, !PT ;  /* 0x000000030a137812 */ /* 0x000fd600078ec0ff */
[----:B------:R-:W-:Y:S05]  /*0d30*/  @!P0 BRA `(.L_x_48) ;  /* 0x0000000400b08947 */ /* 0x000fea0003800000 */
[----:B------:R-:W-:Y:S01]  /*0d40*/  IMAD.MOV.U32 R24, RZ, RZ, R5 ;  /* 0x000000ffff187224 */ /* 0x000fe200078e0005 */
[----:B------:R-:W-:Y:S01]  /*0d50*/  MOV R16, R4 ;  /* 0x0000000400107202 */ /* 0x000fe20000000f00 */
[----:B------:R-:W-:Y:S01]  /*0d60*/  IMAD.MOV.U32 R25, RZ, RZ, R6 ;  /* 0x000000ffff197224 */ /* 0x000fe200078e0006 */
[----:B------:R-:W-:Y:S01]  /*0d70*/  LOP3.LUT R21, R10, 0xfffffffc, RZ, 0xc0, !PT ;  /* 0xfffffffc0a157812 */ /* 0x000fe200078ec0ff */
[----:B------:R-:W-:Y:S02]  /*0d80*/  IMAD.MOV.U32 R11, RZ, RZ, 0x1 ;  /* 0x00000001ff0b7424 */ /* 0x000fe400078e00ff */
[----:B------:R-:W-:-:S07]  /*0d90*/  IMAD.MOV.U32 R9, RZ, RZ, 0x2abc4dd5 ;  /* 0x2abc4dd5ff097424 */ /* 0x000fce00078e00ff */
.L_x_49:
[----:B-1----:R-:W-:Y:S01]  /*0da0*/  SHF.R.U32.HI R4, RZ, 0x2, R25 ;  /* 0x00000002ff047819 */ /* 0x002fe20000011619 */
[----:B------:R-:W0:Y:S01]  /*0db0*/  LDC R8, c[0x0][0x398] ;  /* 0x0000e600ff087b82 */ /* 0x000e220000000800 */
[----:B------:R-:W-:Y:S01]  /*0dc0*/  IMAD.SHL.U32 R5, R0, 0x10, RZ ;  /* 0x0000001000057824 */ /* 0x000fe200078e00ff */
[----:B------:R-:W-:Y:S01]  /*0dd0*/  I2FP.F32.U32 R15, R11 ;  /* 0x0000000b000f7245 */ /* 0x000fe20000201000 */
[----:B------:R-:W-:Y:S01]  /*0de0*/  IMAD.MOV.U32 R23, RZ, RZ, 0x2f800000 ;  /* 0x2f800000ff177424 */ /* 0x000fe200078e00ff */
[----:B------:R-:W-:-:S04]  /*0df0*/  LOP3.LUT R4, R4, R25, RZ, 0x3c, !PT ;  /* 0x0000001904047212 */ /* 0x000fc800078e3cff */
[----:B------:R-:W1:Y:S01]  /*0e00*/  LDC.64 R6, c[0x0][0x390] ;  /* 0x0000e400ff067b82 */ /* 0x000e620000000a00 */
[----:B------:R-:W-:-:S05]  /*0e10*/  IMAD.SHL.U32 R12, R4, 0x2, RZ ;  /* 0x00000002040c7824 */ /* 0x000fca00078e00ff */
[----:B------:R-:W-:-:S04]  /*0e20*/  LOP3.LUT R5, R4, R12, R5, 0x96, !PT ;  /* 0x0000000c04057212 */ /* 0x000fc800078e9605 */
[----:B------:R-:W-:-:S04]  /*0e30*/  LOP3.LUT R20, R5, R0, RZ, 0x3c, !PT ;  /* 0x0000000005147212 */ /* 0x000fc800078e3cff */
[----:B------:R-:W-:Y:S01]  /*0e40*/  IADD3 R4, PT, PT, R9, 0x587c5, R20 ;  /* 0x000587c509047810 */ /* 0x000fe20007ffe014 */
[----:B0-----:R-:W-:-:S03]  /*0e50*/  IMAD.IADD R12, R8, 0x1, -R11 ;  /* 0x00000001080c7824 */ /* 0x001fc600078e0a0b */
[----:B------:R-:W-:Y:S02]  /*0e60*/  I2FP.F32.U32 R14, R4 ;  /* 0x00000004000e7245 */ /* 0x000fe40000201000 */
[----:B------:R-:W-:-:S03]  /*0e70*/  I2FP.F32.S32 R12, R12 ;  /* 0x0000000c000c7245 */ /* 0x000fc60000201400 */
[----:B------:R-:W-:Y:S01]  /*0e80*/  FFMA R13, R14, R23, 1.1641532182693481445e-10 ;  /* 0x2f0000000e0d7423 */ /* 0x000fe20000000017 */
[----:B-1----:R-:W-:-:S05]  /*0e90*/  IMAD.WIDE.U32 R4, R11, 0x4, R6 ;  /* 0x000000040b047825 */ /* 0x002fca00078e0006 */
[----:B------:R-:W2:Y:S01]  /*0ea0*/  LDG.E R14, desc[UR36][R4.64] ;  /* 0x00000024040e7981 */ /* 0x000ea2000c1e1900 */
[----:B------:R-:W-:-:S04]  /*0eb0*/  FFMA R26, R12, R13, R15 ;  /* 0x0000000d0c1a7223 */ /* 0x000fc8000000000f */
[----:B------:R-:W0:Y:S02]  /*0ec0*/  F2I.TRUNC.NTZ R13, R26 ;  /* 0x0000001a000d7305 */ /* 0x000e24000020f100 */
[----:B0-----:R-:W-:-:S05]  /*0ed0*/  IMAD.WIDE R12, R13, 0x4, R6 ;  /* 0x000000040d0c7825 */ /* 0x001fca00078e0206 */
[----:B------:R-:W3:Y:S01]  /*0ee0*/  LDG.E R17, desc[UR36][R12.64] ;  /* 0x000000240c117981 */ /* 0x000ee2000c1e1900 */
[----:B------:R-:W-:Y:S01]  /*0ef0*/  SHF.R.U32.HI R25, RZ, 0x2, R16 ;  /* 0x00000002ff197819 */ /* 0x000fe20000011610 */
[----:B------:R-:W-:-:S03]  /*0f00*/  IMAD.SHL.U32 R27, R20, 0x10, RZ ;  /* 0x00000010141b7824 */ /* 0x000fc600078e00ff */
[----:B------:R-:W-:-:S05]  /*0f10*/  LOP3.LUT R16, R25, R16, RZ, 0x3c, !PT ;  /* 0x0000001019107212 */ /* 0x000fca00078e3cff */
[----:B------:R-:W-:-:S05]  /*0f20*/  IMAD.SHL.U32 R22, R16, 0x2, RZ ;  /* 0x0000000210167824 */ /* 0x000fca00078e00ff */
[----:B------:R-:W-:-:S04]  /*0f30*/  LOP3.LUT R27, R16, R22, R27, 0x96, !PT ;  /* 0x00000016101b7212 */ /* 0x000fc800078e961b */
[----:B------:R-:W-:Y:S01]  /*0f40*/  LOP3.LUT R22, R27, R20, RZ, 0x3c, !PT ;  /* 0x000000141b167212 */ /* 0x000fe200078e3cff */
[----:B------:R-:W-:-:S03]  /*0f50*/  VIADD R27, R11, 0x1 ;  /* 0x000000010b1b7836 */ /* 0x000fc60000000000 */
[----:B------:R-:W-:Y:S01]  /*0f60*/  IADD3 R26, PT, PT, R9, 0xb0f8a, R22 ;  /* 0x000b0f8a091a7810 */ /* 0x000fe20007ffe016 */
[----:B------:R-:W-:Y:S01]  /*0f70*/  IMAD.IADD R16, R8, 0x1, -R27 ;  /* 0x0000000108107824 */ /* 0x000fe200078e0a1b */
[----:B------:R-:W-:Y:S02]  /*0f80*/  I2FP.F32.U32 R27, R27 ;  /* 0x0000001b001b7245 */ /* 0x000fe40000201000 */
[----:B------:R-:W-:Y:S02]  /*0f90*/  I2FP.F32.U32 R28, R26 ;  /* 0x0000001a001c7245 */ /* 0x000fe40000201000 */
[----:B------:R-:W-:Y:S01]  /*0fa0*/  I2FP.F32.S32 R26, R16 ;  /* 0x00000010001a7245 */ /* 0x000fe20000201400 */
[----:B--2---:R-:W0:Y:S08]  /*0fb0*/  I2F.F64 R14, R14 ;  /* 0x0000000e000e7312 */ /* 0x004e300000201c00 */
[----:B0-----:R0:W1:Y:S01]  /*0fc0*/  F2I.F64.TRUNC R25, R14 ;  /* 0x0000000e00197311 */ /* 0x001062000030d100 */
[----:B---3--:R-:W-:Y:S01]  /*0fd0*/  STG.E desc[UR36][R4.64], R17 ;  /* 0x0000001104007986 */ /* 0x008fe2000c101924 */
[----:B0-----:R-:W-:-:S03]  /*0fe0*/  FFMA R15, R28, R23, 1.1641532182693481445e-10 ;  /* 0x2f0000001c0f7423 */ /* 0x001fc60000000017 */
[----:B-1----:R0:W-:Y:S04]  /*0ff0*/  STG.E desc[UR36][R12.64], R25 ;  /* 0x000000190c007986 */ /* 0x0021e8000c101924 */
[----:B------:R-:W2:Y:S01]  /*1000*/  LDG.E R16, desc[UR36][R4.64+0x4] ;  /* 0x0000042404107981 */ /* 0x000ea2000c1e1900 */
[----:B------:R-:W-:-:S04]  /*1010*/  FFMA R28, R26, R15, R27 ;  /* 0x0000000f1a1c7223 */ /* 0x000fc8000000001b */
[----:B------:R-:W1:Y:S02]  /*1020*/  F2I.TRUNC.NTZ R15, R28 ;  /* 0x0000001c000f7305 */ /* 0x000e64000020f100 */
[----:B-1----:R-:W-:-:S05]  /*1030*/  IMAD.WIDE R14, R15, 0x4, R6 ;  /* 0x000000040f0e7825 */ /* 0x002fca00078e0206 */
[----:B------:R-:W3:Y:S01]  /*1040*/  LDG.E R27, desc[UR36][R14.64] ;  /* 0x000000240e1b7981 */ /* 0x000ee2000c1e1900 */
[----:B------:R-:W-:Y:S01]  /*1050*/  SHF.R.U32.HI R29, RZ, 0x2, R24 ;  /* 0x00000002ff1d7819 */ /* 0x000fe20000011618 */
[----:B0-----:R-:W-:-:S03]  /*1060*/  IMAD.SHL.U32 R12, R22, 0x10, RZ ;  /* 0x00000010160c7824 */ /* 0x001fc600078e00ff */
[----:B------:R-:W-:-:S05]  /*1070*/  LOP3.LUT R29, R29, R24, RZ, 0x3c, !PT ;  /* 0x000000181d1d7212 */ /* 0x000fca00078e3cff */
[----:B------:R-:W-:-:S05]  /*1080*/  IMAD.SHL.U32 R13, R29, 0x2, RZ ;  /* 0x000000021d0d7824 */ /* 0x000fca00078e00ff */
[----:B------:R-:W-:-:S04]  /*1090*/  LOP3.LUT R13, R29, R13, R12, 0x96, !PT ;  /* 0x0000000d1d0d7212 */ /* 0x000fc800078e960c */
[----:B------:R-:W-:Y:S01]  /*10a0*/  LOP3.LUT R26, R13, R22, RZ, 0x3c, !PT ;  /* 0x000000160d1a7212 */ /* 0x000fe200078e3cff */
[----:B------:R-:W-:-:S03]  /*10b0*/  VIADD R13, R11, 0x2 ;  /* 0x000000020b0d7836 */ /* 0x000fc60000000000 */
[----:B------:R-:W-:Y:S02]  /*10c0*/  IADD3 R12, PT, PT, R9, 0x10974f, R26 ;  /* 0x0010974f090c7810 */ /* 0x000fe40007ffe01a */
[----:B------:R-:W-:Y:S02]  /*10d0*/  I2FP.F32.U32 R29, R13 ;  /* 0x0000000d001d7245 */ /* 0x000fe40000201000 */
[----:B------:R-:W-:Y:S01]  /*10e0*/  I2FP.F32.U32 R24, R12 ;  /* 0x0000000c00187245 */ /* 0x000fe20000201000 */
[----:B------:R-:W-:-:S04]  /*10f0*/  IMAD.IADD R12, R8, 0x1, -R13 ;  /* 0x00000001080c7824 */ /* 0x000fc800078e0a0d */
[----:B------:R-:W-:Y:S01]  /*1100*/  FFMA R13, R24, R23, 1.1641532182693481445e-10 ;  /* 0x2f000000180d7423 */ /* 0x000fe20000000017 */
[----:B------:R-:W-:-:S05]  /*1110*/  I2FP.F32.S32 R12, R12 ;  /* 0x0000000c000c7245 */ /* 0x000fca0000201400 */
[----:B------:R-:W-:-:S04]  /*1120*/  FFMA R24, R12, R13, R29 ;  /* 0x0000000d0c187223 */ /* 0x000fc8000000001d */
[----:B------:R-:W0:Y:S02]  /*1130*/  F2I.TRUNC.NTZ R13, R24 ;  /* 0x00000018000d7305 */ /* 0x000e24000020f100 */
[----:B0-----:R-:W-:-:S06]  /*1140*/  IMAD.WIDE R12, R13, 0x4, R6 ;  /* 0x000000040d0c7825 */ /* 0x001fcc00078e0206 */
[----:B--2---:R-:W0:Y:S08]  /*1150*/  I2F.F64 R16, R16 ;  /* 0x0000001000107312 */ /* 0x004e300000201c00 */
[----:B0-----:R-:W0:Y:S01]  /*1160*/  F2I.F64.TRUNC R25, R16 ;  /* 0x0000001000197311 */ /* 0x001e22000030d100 */
[----:B---3--:R-:W-:Y:S04]  /*1170*/  STG.E desc[UR36][R4.64+0x4], R27 ;  /* 0x0000041b04007986 */ /* 0x008fe8000c101924 */
[----:B0-----:R0:W-:Y:S04]  /*1180*/  STG.E desc[UR36][R14.64], R25 ;  /* 0x000000190e007986 */ /* 0x0011e8000c101924 */
[----:B------:R-:W2:Y:S04]  /*1190*/  LDG.E R16, desc[UR36][R4.64+0x8] ;  /* 0x0000082404107981 */ /* 0x000ea8000c1e1900 */
[----:B------:R-:W3:Y:S01]  /*11a0*/  LDG.E R29, desc[UR36][R12.64] ;  /* 0x000000240c1d7981 */ /* 0x000ee2000c1e1900 */
[----:B------:R-:W-:Y:S01]  /*11b0*/  SHF.R.U32.HI R28, RZ, 0x2, R3 ;  /* 0x00000002ff1c7819 */ /* 0x000fe20000011603 */
[----:B------:R-:W-:Y:S01]  /*11c0*/  VIADD R9, R9, 0x161f14 ;  /* 0x00161f1409097836 */ /* 0x000fe20000000000 */
[----:B0-----:R-:W-:-:S02]  /*11d0*/  MOV R25, R0 ;  /* 0x0000000000197202 */ /* 0x001fc40000000f00 */
[----:B------:R-:W-:Y:S01]  /*11e0*/  LOP3.LUT R28, R28, R3, RZ, 0x3c, !PT ;  /* 0x000000031c1c7212 */ /* 0x000fe200078e3cff */
[----:B------:R-:W-:-:S04]  /*11f0*/  IMAD.SHL.U32 R3, R26, 0x10, RZ ;  /* 0x000000101a037824 */ /* 0x000fc800078e00ff */
[----:B------:R-:W-:-:S05]  /*1200*/  IMAD.SHL.U32 R14, R28, 0x2, RZ ;  /* 0x000000021c0e7824 */ /* 0x000fca00078e00ff */
[----:B------:R-:W-:-:S04]  /*1210*/  LOP3.LUT R3, R28, R14, R3, 0x96, !PT ;  /* 0x0000000e1c037212 */ /* 0x000fc800078e9603 */
[----:B------:R-:W-:Y:S01]  /*1220*/  LOP3.LUT R0, R3, R26, RZ, 0x3c, !PT ;  /* 0x0000001a03007212 */ /* 0x000fe200078e3cff */
[----:B------:R-:W-:-:S04]  /*1230*/  VIADD R3, R11, 0x3 ;  /* 0x000000030b037836 */ /* 0x000fc80000000000 */
[----:B------:R-:W-:Y:S02]  /*1240*/  IMAD.IADD R15, R0, 0x1, R9 ;  /* 0x00000001000f7824 */ /* 0x000fe400078e0209 */
[----:B------:R-:W-:-:S03]  /*1250*/  IMAD.IADD R14, R8, 0x1, -R3 ;  /* 0x00000001080e7824 */ /* 0x000fc600078e0a03 */
[----:B------:R-:W-:Y:S02]  /*1260*/  I2FP.F32.U32 R24, R15 ;  /* 0x0000000f00187245 */ /* 0x000fe40000201000 */
[----:B------:R-:W-:-:S03]  /*1270*/  I2FP.F32.S32 R15, R14 ;  /* 0x0000000e000f7245 */ /* 0x000fc60000201400 */
[----:B------:R-:W-:Y:S01]  /*1280*/  FFMA R24, R24, R23, 1.1641532182693481445e-10 ;  /* 0x2f00000018187423 */ /* 0x000fe20000000017 */
[----:B--2---:R-:W0:Y:S01]  /*1290*/  I2F.F64 R16, R16 ;  /* 0x0000001000107312 */ /* 0x004e220000201c00 */
[----:B---3--:R1:W-:Y:S07]  /*12a0*/  STG.E desc[UR36][R4.64+0x8], R29 ;  /* 0x0000081d04007986 */ /* 0x0083ee000c101924 */
[----:B0-----:R0:W2:Y:S02]  /*12b0*/  F2I.F64.TRUNC R17, R16 ;  /* 0x0000001000117311 */ /* 0x0010a4000030d100 */
[----:B0-----:R-:W-:Y:S01]  /*12c0*/  I2FP.F32.U32 R16, R3 ;  /* 0x0000000300107245 */ /* 0x001fe20000201000 */
[----:B--2---:R1:W-:Y:S04]  /*12d0*/  STG.E desc[UR36][R12.64], R17 ;  /* 0x000000110c007986 */ /* 0x0043e8000c101924 */
[----:B------:R-:W2:Y:S01]  /*12e0*/  LDG.E R14, desc[UR36][R4.64+0xc] ;  /* 0x00000c24040e7981 */ /* 0x000ea2000c1e1900 */
[----:B------:R-:W-:-:S04]  /*12f0*/  FFMA R24, R15, R24, R16 ;  /* 0x000000180f187223 */ /* 0x000fc80000000010 */
[----:B------:R-:W0:Y:S02]  /*1300*/  F2I.TRUNC.NTZ R15, R24 ;  /* 0x00000018000f7305 */ /* 0x000e24000020f100 */
[----:B0-----:R-:W-:-:S05]  /*1310*/  IMAD.WIDE R6, R15, 0x4, R6 ;  /* 0x000000040f067825 */ /* 0x001fca00078e0206 */
[----:B------:R-:W3:Y:S01]  /*1320*/  LDG.E R23, desc[UR36][R6.64] ;  /* 0x0000002406177981 */ /* 0x000ee2000c1e1900 */
[----:B------:R-:W-:Y:S01]  /*1330*/  ISETP.NE.AND P0, PT, R3, R21, PT ;  /* 0x000000150300720c */ /* 0x000fe20003f05270 */
[----:B------:R-:W-:Y:S02]  /*1340*/  VIADD R11, R11, 0x4 ;  /* 0x000000040b0b7836 */ /* 0x000fe40000000000 */
[----:B------:R-:W-:Y:S02]  /*1350*/  IMAD.MOV.U32 R16, RZ, RZ, R20 ;  /* 0x000000ffff107224 */ /* 0x000fe400078e0014 */
[----:B------:R-:W-:Y:S02]  /*1360*/  IMAD.MOV.U32 R24, RZ, RZ, R22 ;  /* 0x000000ffff187224 */ /* 0x000fe400078e0016 */
[----:B------:R-:W-:Y:S01]  /*1370*/  IMAD.MOV.U32 R3, RZ, RZ, R26 ;  /* 0x000000ffff037224 */ /* 0x000fe200078e001a */
[----:B--2---:R-:W0:Y:S08]  /*1380*/  I2F.F64 R14, R14 ;  /* 0x0000000e000e7312 */ /* 0x004e300000201c00 */
[----:B0-----:R-:W0:Y:S01]  /*1390*/  F2I.F64.TRUNC R15, R14 ;  /* 0x0000000e000f7311 */ /* 0x001e22000030d100 */
[----:B---3--:R1:W-:Y:S04]  /*13a0*/  STG.E desc[UR36][R4.64+0xc], R23 ;  /* 0x00000c1704007986 */ /* 0x0083e8000c101924 */
[----:B0-----:R1:W-:Y:S01]  /*13b0*/  STG.E desc[UR36][R6.64], R15 ;  /* 0x0000000f06007986 */ /* 0x0013e2000c101924 */
[----:B------:R-:W-:Y:S05]  /*13c0*/  @P0 BRA `(.L_x_49) ;  /* 0xfffffff800740947 */ /* 0x000fea000383ffff */
[----:B-1----:R-:W-:Y:S02]  /*13d0*/  IMAD.MOV.U32 R6, RZ, RZ, R25 ;  /* 0x000000ffff067224 */ /* 0x002fe400078e0019 */
[----:B------:R-:W-:Y:S02]  /*13e0*/  IMAD.MOV.U32 R4, RZ, RZ, R20 ;  /* 0x000000ffff047224 */ /* 0x000fe400078e0014 */
[----:B------:R-:W-:-:S07]  /*13f0*/  IMAD.MOV.U32 R5, RZ, RZ, R22 ;  /* 0x000000ffff057224 */ /* 0x000fce00078e0016 */
.L_x_48:
[----:B------:R-:W-:-:S13]  /*1400*/  ISETP.NE.AND P0, PT, R19, RZ, PT ;  /* 0x000000ff1300720c */ /* 0x000fda0003f05270 */
[----:B------:R-:W-:Y:S05]  /*1410*/  @!P0 BRA `(.L_x_47) ;  /* 0x00000004003c8947 */ /* 0x000fea0003800000 */
[----:B------:R-:W-:Y:S02]  /*1420*/  ISETP.NE.AND P0, PT, R19, 0x1, PT ;  /* 0x000000011300780c */ /* 0x000fe40003f05270 */
[----:B------:R-:W-:-:S04]  /*1430*/  LOP3.LUT R10, R10, 0x1, RZ, 0xc0, !PT ;  /* 0x000000010a0a7812 */ /* 0x000fc800078ec0ff */
[----:B------:R-:W-:Y:S01]  /*1440*/  ISETP.NE.U32.AND P1, PT, R10, 0x1, PT ;  /* 0x000000010a00780c */ /* 0x000fe20003f25070 */
[----:B------:R-:W-:-:S06]  /*1450*/  IMAD.MOV.U32 R10, RZ, RZ, R6 ;  /* 0x000000ffff0a7224 */ /* 0x000fcc00078e0006 */
[----:B------:R-:W-:Y:S06]  /*1460*/  @!P0 BRA `(.L_x_50) ;  /* 0x0000000000c48947 */ /* 0x000fec0003800000 */
[----:B------:R-:W-:Y:S01]  /*1470*/  SHF.R.U32.HI R3, RZ, 0x2, R10 ;  /* 0x00000002ff037819 */ /* 0x000fe2000001160a */
[----:B------:R-:W0:Y:S01]  /*1480*/  LDC.64 R12, c[0x0][0x390] ;  /* 0x0000e400ff0c7b82 */ /* 0x000e220000000a00 */
[----:B------:R-:W-:Y:S01]  /*1490*/  IMAD.SHL.U32 R6, R0, 0x10, RZ ;  /* 0x0000001000067824 */ /* 0x000fe200078e00ff */
[----:B------:R-:W-:Y:S02]  /*14a0*/  I2FP.F32.U32 R17, R11 ;  /* 0x0000000b00117245 */ /* 0x000fe40000201000 */
[----:B------:R-:W-:Y:S01]  /*14b0*/  LOP3.LUT R3, R3, R10, RZ, 0x3c, !PT ;  /* 0x0000000a03037212 */ /* 0x000fe200078e3cff */
[----:B------:R-:W-:-:S04]  /*14c0*/  IMAD.IADD R10, R8, 0x1, -R11 ;  /* 0x00000001080a7824 */ /* 0x000fc800078e0a0b */
[----:B------:R-:W-:Y:S01]  /*14d0*/  IMAD.SHL.U32 R7, R3, 0x2, RZ ;  /* 0x0000000203077824 */ /* 0x000fe200078e00ff */
[----:B------:R-:W-:-:S04]  /*14e0*/  I2FP.F32.S32 R10, R10 ;  /* 0x0000000a000a7245 */ /* 0x000fc80000201400 */
[----:B------:R-:W-:Y:S01]  /*14f0*/  LOP3.LUT R7, R3, R7, R6, 0x96, !PT ;  /* 0x0000000703077212 */ /* 0x000fe200078e9606 */
[----:B------:R-:W-:-:S03]  /*1500*/  IMAD.MOV.U32 R3, RZ, RZ, 0x2f800000 ;  /* 0x2f800000ff037424 */ /* 0x000fc600078e00ff */
[----:B------:R-:W-:-:S04]  /*1510*/  LOP3.LUT R0, R7, R0, RZ, 0x3c, !PT ;  /* 0x0000000007007212 */ /* 0x000fc800078e3cff */
[----:B------:R-:W-:-:S04]  /*1520*/  IADD3 R6, PT, PT, R9, 0x587c5, R0 ;  /* 0x000587c509067810 */ /* 0x000fc80007ffe000 */
[----:B------:R-:W-:Y:S01]  /*1530*/  I2FP.F32.U32 R14, R6 ;  /* 0x00000006000e7245 */ /* 0x000fe20000201000 */
[----:B0-----:R-:W-:-:S04]  /*1540*/  IMAD.WIDE.U32 R6, R11, 0x4, R12 ;  /* 0x000000040b067825 */ /* 0x001fc800078e000c */
[----:B------:R-:W-:Y:S01]  /*1550*/  FFMA R15, R14, R3, 1.1641532182693481445e-10 ;  /* 0x2f0000000e0f7423 */ /* 0x000fe20000000003 */
[----:B------:R-:W2:Y:S03]  /*1560*/  LDG.E R16, desc[UR36][R6.64] ;  /* 0x0000002406107981 */ /* 0x000ea6000c1e1900 */
[----:B------:R-:W-:-:S04]  /*1570*/  FFMA R10, R10, R15, R17 ;  /* 0x0000000f0a0a7223 */ /* 0x000fc80000000011 */
[----:B------:R-:W0:Y:S02]  /*1580*/  F2I.TRUNC.NTZ R15, R10 ;  /* 0x0000000a000f7305 */ /* 0x000e24000020f100 */
[----:B0-----:R-:W-:-:S05]  /*1590*/  IMAD.WIDE R14, R15, 0x4, R12 ;  /* 0x000000040f0e7825 */ /* 0x001fca00078e020c */
[----:B------:R-:W3:Y:S01]  /*15a0*/  LDG.E R19, desc[UR36][R14.64] ;  /* 0x000000240e137981 */ /* 0x000ee2000c1e1900 */
[----:B------:R-:W-:Y:S01]  /*15b0*/  SHF.R.U32.HI R21, RZ, 0x2, R4 ;  /* 0x00000002ff157819 */ /* 0x000fe20000011604 */
[----:B------:R-:W-:Y:S01]  /*15c0*/  VIADD R9, R9, 0xb0f8a ;  /* 0x000b0f8a09097836 */ /* 0x000fe20000000000 */
[----:B------:R-:W-:Y:S02]  /*15d0*/  SHF.L.U32 R23, R0, 0x4, RZ ;  /* 0x0000000400177819 */ /* 0x000fe400000006ff */
[----:B------:R-:W-:-:S05]  /*15e0*/  LOP3.LUT R4, R21, R4, RZ, 0x3c, !PT ;  /* 0x0000000415047212 */ /* 0x000fca00078e3cff */
[----:B------:R-:W-:-:S05]  /*15f0*/  IMAD.SHL.U32 R20, R4, 0x2, RZ ;  /* 0x0000000204147824 */ /* 0x000fca00078e00ff */
[----:B------:R-:W-:-:S04]  /*1600*/  LOP3.LUT R23, R4, R20, R23, 0x96, !PT ;  /* 0x0000001404177212 */ /* 0x000fc800078e9617 */
[----:B------:R-:W-:Y:S01]  /*1610*/  LOP3.LUT R0, R23, R0, RZ, 0x3c, !PT ;  /* 0x0000000017007212 */ /* 0x000fe200078e3cff */
[----:B------:R-:W-:-:S04]  /*1620*/  VIADD R23, R11, 0x1 ;  /* 0x000000010b177836 */ /* 0x000fc80000000000 */
[----:B------:R-:W-:Y:S02]  /*1630*/  IMAD.IADD R10, R0, 0x1, R9 ;  /* 0x00000001000a7824 */ /* 0x000fe400078e0209 */
[----:B------:R-:W-:Y:S01]  /*1640*/  IMAD.IADD R4, R8, 0x1, -R23 ;  /* 0x0000000108047824 */ /* 0x000fe200078e0a17 */
[----:B------:R-:W-:Y:S02]  /*1650*/  I2FP.F32.U32 R23, R23 ;  /* 0x0000001700177245 */ /* 0x000fe40000201000 */
[----:B------:R-:W-:Y:S02]  /*1660*/  I2FP.F32.U32 R20, R10 ;  /* 0x0000000a00147245 */ /* 0x000fe40000201000 */
[----:B------:R-:W-:-:S03]  /*1670*/  I2FP.F32.S32 R10, R4 ;  /* 0x00000004000a7245 */ /* 0x000fc60000201400 */
[----:B------:R-:W-:-:S04]  /*1680*/  FFMA R3, R20, R3, 1.1641532182693481445e-10 ;  /* 0x2f00000014037423 */ /* 0x000fc80000000003 */
[----:B------:R-:W-:-:S06]  /*1690*/  FFMA R3, R10, R3, R23 ;  /* 0x000000030a037223 */ /* 0x000fcc0000000017 */
[----:B------:R-:W0:Y:S08]  /*16a0*/  F2I.TRUNC.NTZ R3, R3 ;  /* 0x0000000300037305 */ /* 0x000e30000020f100 */
[----:B--2---:R-:W1:Y:S08]  /*16b0*/  I2F.F64 R16, R16 ;  /* 0x0000001000107312 */ /* 0x004e700000201c00 */
[----:B-1----:R-:W1:Y:S01]  /*16c0*/  F2I.F64.TRUNC R21, R16 ;  /* 0x0000001000157311 */ /* 0x002e62000030d100 */
[----:B---3--:R2:W-:Y:S04]  /*16d0*/  STG.E desc[UR36][R6.64], R19 ;  /* 0x0000001306007986 */ /* 0x0085e8000c101924 */
[----:B-1----:R1:W-:Y:S04]  /*16e0*/  STG.E desc[UR36][R14.64], R21 ;  /* 0x000000150e007986 */ /* 0x0023e8000c101924 */
[----:B------:R-:W3:Y:S01]  /*16f0*/  LDG.E R4, desc[UR36][R6.64+0x4] ;  /* 0x0000042406047981 */ /* 0x000ee2000c1e1900 */
[----:B0-----:R-:W-:-:S05]  /*1700*/  IMAD.WIDE R16, R3, 0x4, R12 ;  /* 0x0000000403107825 */ /* 0x001fca00078e020c */
[----:B--2---:R-:W2:Y:S01]  /*1710*/  LDG.E R19, desc[UR36][R16.64] ;  /* 0x0000002410137981 */ /* 0x004ea2000c1e1900 */
[----:B------:R-:W-:Y:S02]  /*1720*/  IMAD.MOV.U32 R10, RZ, RZ, R5 ;  /* 0x000000ffff0a7224 */ /* 0x000fe400078e0005 */
[----:B------:R-:W-:Y:S01]  /*1730*/  VIADD R11, R11, 0x2 ;  /* 0x000000020b0b7836 */ /* 0x000fe20000000000 */
[----:B---3--:R-:W0:Y:S01]  /*1740*/  I2F.F64 R12, R4 ;  /* 0x00000004000c7312 */ /* 0x008e220000201c00 */
[----:B--2---:R1:W-:Y:S07]  /*1750*/  STG.E desc[UR36][R6.64+0x4], R19 ;  /* 0x0000041306007986 */ /* 0x0043ee000c101924 */
[----:B0-----:R-:W0:Y:S02]  /*1760*/  F2I.F64.TRUNC R13, R12 ;  /* 0x0000000c000d7311 */ /* 0x001e24000030d100 */
[----:B0-----:R1:W-:Y:S02]  /*1770*/  STG.E desc[UR36][R16.64], R13 ;  /* 0x0000000d10007986 */ /* 0x0013e4000c101924 */
.L_x_50:
[----:B------:R-:W-:Y:S05]  /*1780*/  @P1 BRA `(.L_x_47) ;  /* 0x0000000000601947 */ /* 0x000fea0003800000 */
[----:B------:R-:W-:Y:S01]  /*1790*/  SHF.R.U32.HI R3, RZ, 0x2, R10 ;  /* 0x00000002ff037819 */ /* 0x000fe2000001160a */
[----:B------:R-:W0:Y:S01]  /*17a0*/  LDC.64 R4, c[0x0][0x390] ;  /* 0x0000e400ff047b82 */ /* 0x000e220000000a00 */
[----:B-1----:R-:W-:Y:S01]  /*17b0*/  IMAD.SHL.U32 R6, R0, 0x10, RZ ;  /* 0x0000001000067824 */ /* 0x002fe200078e00ff */
[----:B------:R-:W-:Y:S02]  /*17c0*/  I2FP.F32.U32 R12, R11 ;  /* 0x0000000b000c7245 */ /* 0x000fe40000201000 */
[----:B------:R-:W-:Y:S01]  /*17d0*/  LOP3.LUT R3, R3, R10, RZ, 0x3c, !PT ;  /* 0x0000000a03037212 */ /* 0x000fe200078e3cff */
[----:B------:R-:W-:-:S04]  /*17e0*/  IMAD.MOV.U32 R10, RZ, RZ, 0x2f800000 ;  /* 0x2f800000ff0a7424 */ /* 0x000fc800078e00ff */
[----:B------:R-:W-:-:S05]  /*17f0*/  IMAD.SHL.U32 R7, R3, 0x2, RZ ;  /* 0x0000000203077824 */ /* 0x000fca00078e00ff */
[----:B------:R-:W-:-:S04]  /*1800*/  LOP3.LUT R7, R3, R7, R6, 0x96, !PT ;  /* 0x0000000703077212 */ /* 0x000fc800078e9606 */
[----:B------:R-:W-:-:S04]  /*1810*/  LOP3.LUT R0, R7, R0, RZ, 0x3c, !PT ;  /* 0x0000000007007212 */ /* 0x000fc800078e3cff */
[----:B------:R-:W-:Y:S01]  /*1820*/  IADD3 R9, PT, PT, R9, 0x587c5, R0 ;  /* 0x000587c509097810 */ /* 0x000fe20007ffe000 */
[----:B------:R-:W-:Y:S02]  /*1830*/  IMAD.IADD R0, R8, 0x1, -R11 ;  /* 0x0000000108007824 */ /* 0x000fe400078e0a0b */
[----:B0-----:R-:W-:Y:S01]  /*1840*/  IMAD.WIDE.U32 R6, R11, 0x4, R4 ;  /* 0x000000040b067825 */ /* 0x001fe200078e0004 */
[----:B------:R-:W-:Y:S02]  /*1850*/  I2FP.F32.U32 R9, R9 ;  /* 0x0000000900097245 */ /* 0x000fe40000201000 */
[----:B------:R-:W-:Y:S02]  /*1860*/  I2FP.F32.S32 R3, R0 ;  /* 0x0000000000037245 */ /* 0x000fe40000201400 */
[----:B------:R-:W2:Y:S01]  /*1870*/  LDG.E R0, desc[UR36][R6.64] ;  /* 0x0000002406007981 */ /* 0x000ea2000c1e1900 */
[----:B------:R-:W-:-:S04]  /*1880*/  FFMA R10, R9, R10, 1.1641532182693481445e-10 ;  /* 0x2f000000090a7423 */ /* 0x000fc8000000000a */
[----:B------:R-:W-:-:S06]  /*1890*/  FFMA R3, R3, R10, R12 ;  /* 0x0000000a03037223 */ /* 0x000fcc000000000c */
[----:B------:R-:W0:Y:S02]  /*18a0*/  F2I.TRUNC.NTZ R3, R3 ;  /* 0x0000000300037305 */ /* 0x000e24000020f100 */
[----:B0-----:R-:W-:-:S05]  /*18b0*/  IMAD.WIDE R10, R3, 0x4, R4 ;  /* 0x00000004030a7825 */ /* 0x001fca00078e0204 */
[----:B------:R-:W3:Y:S01]  /*18c0*/  LDG.E R9, desc[UR36][R10.64] ;  /* 0x000000240a097981 */ /* 0x000ee2000c1e1900 */
[----:B--2---:R-:W0:Y:S08]  /*18d0*/  I2F.F64 R4, R0 ;  /* 0x0000000000047312 */ /* 0x004e300000201c00 */
[----:B0-----:R-:W0:Y:S01]  /*18e0*/  F2I.F64.TRUNC R5, R4 ;  /* 0x0000000400057311 */ /* 0x001e22000030d100 */
[----:B---3--:R2:W-:Y:S04]  /*18f0*/  STG.E desc[UR36][R6.64], R9 ;  /* 0x0000000906007986 */ /* 0x0085e8000c101924 */
[----:B0-----:R2:W-:Y:S02]  /*1900*/  STG.E desc[UR36][R10.64], R5 ;  /* 0x000000050a007986 */ /* 0x0015e4000c101924 */
.L_x_47:
[----:B------:R-:W-:-:S13]  /*1910*/  ISETP.GE.AND P0, PT, R8, 0x1, PT ;  /* 0x000000010800780c */ /* 0x000fda0003f06270 */
[----:B------:R-:W-:Y:S05]  /*1920*/  @!P0 EXIT ;  /* 0x000000000000894d */ /* 0x000fea0003800000 */
[C---:B------:R-:W-:Y:S01]  /*1930*/  ISETP.GE.U32.AND P0, PT, R8.reuse, 0x10, PT ;  /* 0x000000100800780c */ /* 0x040fe20003f06070 */
[----:B-1----:R-:W-:Y:S01]  /*1940*/  IMAD.MOV.U32 R19, RZ, RZ, RZ ;  /* 0x000000ffff137224 */ /* 0x002fe200078e00ff */
[----:B------:R-:W-:-:S11]  /*1950*/  LOP3.LUT R24, R8, 0xf, RZ, 0xc0, !PT ;  /* 0x0000000f08187812 */ /* 0x000fd600078ec0ff */
[----:B------:R-:W-:Y:S05]  /*1960*/  @!P0 BRA `(.L_x_51) ;  /* 0x0000000800c48947 */ /* 0x000fea0003800000 */
[----:B------:R-:W0:Y:S01]  /*1970*/  LDCU.64 UR4, c[0x0][0x390] ;  /* 0x00007200ff0477ac */ /* 0x000e220008000a00 */
[----:B------:R-:W-:Y:S01]  /*1980*/  LOP3.LUT R19, R8, 0x7ffffff0, RZ, 0xc0, !PT ;  /* 0x7ffffff008137812 */ /* 0x000fe200078ec0ff */
[----:B------:R-:W-:Y:S04]  /*1990*/  BSSY.RECONVERGENT B6, `(.L_x_51) ;  /* 0x00000ae000067945 */ /* 0x000fe80003800200 */
[----:B------:R-:W-:Y:S01]  /*19a0*/  IMAD.MOV R23, RZ, RZ, -R19 ;  /* 0x000000ffff177224 */ /* 0x000fe200078e0a13 */
[----:B0-----:R-:W-:-:S04]  /*19b0*/  UIADD3 UR4, UP0, UPT, UR4, 0x20, URZ ;  /* 0x0000002004047890 */ /* 0x001fc8000ff1e0ff */
[----:B------:R-:W-:Y:S02]  /*19c0*/  UIADD3.X UR5, UPT, UPT, URZ, UR5, URZ, UP0, !UPT ;  /* 0x00000005ff057290 */ /* 0x000fe400087fe4ff */
[----:B------:R-:W-:-:S04]  /*19d0*/  IMAD.U32 R16, RZ, RZ, UR4 ;  /* 0x00000004ff107e24 */ /* 0x000fc8000f8e00ff */
[----:B------:R-:W-:-:S07]  /*19e0*/  IMAD.U32 R17, RZ, RZ, UR5 ;  /* 0x00000005ff117e24 */ /* 0x000fce000f8e00ff */
.L_x_68:
[----:B------:R-:W3:Y:S01]  /*19f0*/  LDG.E R0, desc[UR36][R16.64+-0x20] ;  /* 0xffffe02410007981 */ /* 0x000ee2000c1e1900 */
[----:B------:R-:W-:Y:S01]  /*1a00*/  MOV R22, 0x1a0 ;  /* 0x000001a000167802 */ /* 0x000fe20000000f00 */
[----:B------:R-:W0:Y:S01]  /*1a10*/  LDCU.64 UR4, c[0x4][0x198] ;  /* 0x01003300ff0477ac */ /* 0x000e220008000a00 */
[----:B------:R-:W-:Y:S01]  /*1a20*/  VIADD R23, R23, 0x10 ;  /* 0x0000001017177836 */ /* 0x000fe20000000000 */
[----:B--2---:R-:W-:Y:S01]  /*1a30*/  MOV R6, R18 ;  /* 0x0000001200067202 */ /* 0x004fe20000000f00 */
[----:B------:R1:W2:Y:S01]  /*1a40*/  LDC.64 R8, c[0x4][R22] ;  /* 0x0100000016087b82 */ /* 0x0002a20000000a00 */
[----:B------:R-:W-:Y:S02]  /*1a50*/  IMAD.MOV.U32 R7, RZ, RZ, R2 ;  /* 0x000000ffff077224 */ /* 0x000fe400078e0002 */
[----:B------:R-:W-:-:S04]  /*1a60*/  ISETP.NE.AND P0, PT, R23, RZ, PT ;  /* 0x000000ff1700720c */ /* 0x000fc80003f05270 */
[----:B------:R-:W-:Y:S01]  /*1a70*/  P2R R25, PR, RZ, 0x1 ;  /* 0x00000001ff197803 */ /* 0x000fe20000000000 */
[----:B0-----:R-:W-:Y:S02]  /*1a80*/  IMAD.U32 R4, RZ, RZ, UR4 ;  /* 0x00000004ff047e24 */ /* 0x001fe4000f8e00ff */
[----:B------:R-:W-:Y:S01]  /*1a90*/  IMAD.U32 R5, RZ, RZ, UR5 ;  /* 0x00000005ff057e24 */ /* 0x000fe2000f8e00ff */
[----:B--23--:R1:W-:Y:S06]  /*1aa0*/  STL [R1+0x30], R0 ;  /* 0x0000300001007387 */ /* 0x00c3ec0000100800 */
[----:B------:R-:W-:-:S07]  /*1ab0*/  LEPC R20, `(.L_x_52) ;  /* 0x000000001014794e */ /* 0x000fce0000000000 */
[----:B-1----:R-:W-:Y:S05]  /*1ac0*/  CALL.ABS.NOINC R8 ;  /* 0x0000000008007343 */ /* 0x002fea0003c00000 */
.L_x_52:
[----:B------:R-:W2:Y:S01]  /*1ad0*/  LDG.E R0, desc[UR36][R16.64+-0x1c] ;  /* 0xffffe42410007981 */ /* 0x000ea2000c1e1900 */
[----:B------:R0:W1:Y:S01]  /*1ae0*/  LDC.64 R8, c[0x4][R22] ;  /* 0x0100000016087b82 */ /* 0x0000620000000a00 */
[----:B------:R-:W3:Y:S01]  /*1af0*/  LDCU.64 UR4, c[0x4][0x198] ;  /* 0x01003300ff0477ac */ /* 0x000ee20008000a00 */
[----:B------:R-:W-:Y:S02]  /*1b00*/  IMAD.MOV.U32 R6, RZ, RZ, R18 ;  /* 0x000000ffff067224 */ /* 0x000fe400078e0012 */
[----:B------:R-:W-:Y:S02]  /*1b10*/  IMAD.MOV.U32 R7, RZ, RZ, R2 ;  /* 0x000000ffff077224 */ /* 0x000fe400078e0002 */
[----:B---3--:R-:W-:Y:S02]  /*1b20*/  IMAD.U32 R4, RZ, RZ, UR4 ;  /* 0x00000004ff047e24 */ /* 0x008fe4000f8e00ff */
[----:B------:R-:W-:Y:S01]  /*1b30*/  IMAD.U32 R5, RZ, RZ, UR5 ;  /* 0x00000005ff057e24 */ /* 0x000fe2000f8e00ff */
[----:B-12---:R0:W-:Y:S06]  /*1b40*/  STL [R1+0x30], R0 ;  /* 0x0000300001007387 */ /* 0x0061ec0000100800 */
[----:B------:R-:W-:-:S07]  /*1b50*/  LEPC R20, `(.L_x_53) ;  /* 0x000000001014794e */ /* 0x000fce0000000000 */
[----:B0-----:R-:W-:Y:S05]  /*1b60*/  CALL.ABS.NOINC R8 ;  /* 0x0000000008007343 */ /* 0x001fea0003c00000 */
.L_x_53:
        /* <DEDUP_REMOVED lines=10> */
.L_x_54:
        /* <DEDUP_REMOVED lines=10> */
.L_x_55:
        /* <DEDUP_REMOVED lines=10> */
.L_x_56:
[----:B------:R-:W2:Y:S01]  /*1d50*/  LDG.E R0, desc[UR36][R16.64+-0xc] ;  /* 0xfffff42410007981 */ /* 0x000ea2000c1e1900 */
[----:B------:R0:W1:Y:S01]  /*1d60*/  LDC.64 R8, c[0x4][R22] ;  /* 0x0100000016087b82 */ /* 0x0000620000000a00 */
[----:B------:R-:W3:Y:S01]  /*1d70*/  LDCU.64 UR4, c[0x4][0x198] ;  /* 0x01003300ff0477ac */ /* 0x000ee20008000a00 */
[----:B------:R-:W-:Y:S02]  /*1d80*/  IMAD.MOV.U32 R6, RZ, RZ, R18 ;  /* 0x000000ffff067224 */ /* 0x000fe400078e0012 */
[----:B------:R-:W-:Y:S01]  /*1d90*/  IMAD.MOV.U32 R7, RZ, RZ, R2 ;  /* 0x000000ffff077224 */ /* 0x000fe200078e0002 */
[----:B---3--:R-:W-:Y:S01]  /*1da0*/  MOV R4, UR4 ;  /* 0x0000000400047c02 */ /* 0x008fe20008000f00 */
[----:B------:R-:W-:Y:S01]  /*1db0*/  IMAD.U32 R5, RZ, RZ, UR5 ;  /* 0x00000005ff057e24 */ /* 0x000fe2000f8e00ff */
[----:B-12---:R0:W-:Y:S06]  /*1dc0*/  STL [R1+0x30], R0 ;  /* 0x0000300001007387 */ /* 0x0061ec0000100800 */
[----:B------:R-:W-:-:S07]  /*1dd0*/  LEPC R20, `(.L_x_57) ;  /* 0x000000001014794e */ /* 0x000fce0000000000 */
[----:B0-----:R-:W-:Y:S05]  /*1de0*/  CALL.ABS.NOINC R8 ;  /* 0x0000000008007343 */ /* 0x001fea0003c00000 */
.L_x_57:
        /* <DEDUP_REMOVED lines=10> */
.L_x_58:
        /* <DEDUP_REMOVED lines=10> */
.L_x_59:
        /* <DEDUP_REMOVED lines=10> */
.L_x_60:
[----:B------:R-:W2:Y:S01]  /*1fd0*/  LDG.E R0, desc[UR36][R16.64+0x4] ;  /* 0x0000042410007981 */ /* 0x000ea2000c1e1900 */
[----:B------:R0:W1:Y:S01]  /*1fe0*/  LDC.64 R8, c[0x4][R22] ;  /* 0x0100000016087b82 */ /* 0x0000620000000a00 */
[----:B------:R-:W3:Y:S01]  /*1ff0*/  LDCU.64 UR4, c[0x4][0x198] ;  /* 0x01003300ff0477ac */ /* 0x000ee20008000a00 */
[----:B------:R-:W-:Y:S01]  /*2000*/  MOV R6, R18 ;  /* 0x0000001200067202 */ /* 0x000fe20000000f00 */
[----:B------:R-:W-:Y:S02]  /*2010*/  IMAD.MOV.U32 R7, RZ, RZ, R2 ;  /* 0x000000ffff077224 */ /* 0x000fe400078e0002 */
[----:B---3--:R-:W-:Y:S02]  /*2020*/  IMAD.U32 R4, RZ, RZ, UR4 ;  /* 0x00000004ff047e24 */ /* 0x008fe4000f8e00ff */
[----:B------:R-:W-:Y:S01]  /*2030*/  IMAD.U32 R5, RZ, RZ, UR5 ;  /* 0x00000005ff057e24 */ /* 0x000fe2000f8e00ff */
[----:B-12---:R0:W-:Y:S06]  /*2040*/  STL [R1+0x30], R0 ;  /* 0x0000300001007387 */ /* 0x0061ec0000100800 */
[----:B------:R-:W-:-:S07]  /*2050*/  LEPC R20, `(.L_x_61) ;  /* 0x000000001014794e */ /* 0x000fce0000000000 */
[----:B0-----:R-:W-:Y:S05]  /*2060*/  CALL.ABS.NOINC R8 ;  /* 0x0000000008007343 */ /* 0x001fea0003c00000 */
.L_x_61:
        /* <DEDUP_REMOVED lines=10> */
.L_x_62:
        /* <DEDUP_REMOVED lines=10> */
.L_x_63:
        /* <DEDUP_REMOVED lines=10> */
.L_x_64:
        /* <DEDUP_REMOVED lines=10> */
.L_x_65:
        /* <DEDUP_REMOVED lines=10> */
.L_x_66:
        /* <DEDUP_REMOVED lines=10> */
.L_x_67:
[----:B------:R-:W-:Y:S02]  /*2430*/  ISETP.NE.AND P6, PT, R25, RZ, PT ;  /* 0x000000ff1900720c */ /* 0x000fe40003fc5270 */
[----:B------:R-:W-:-:S05]  /*2440*/  IADD3 R16, P0, PT, R16, 0x40, RZ ;  /* 0x0000004010107810 */ /* 0x000fca0007f1e0ff */
[----:B------:R-:W-:-:S06]  /*2450*/  IMAD.X R17, RZ, RZ, R17, P0 ;  /* 0x000000ffff117224 */ /* 0x000fcc00000e0611 */
[----:B------:R-:W-:Y:S05]  /*2460*/  @P6 BRA `(.L_x_68) ;  /* 0xfffffff400606947 */ /* 0x000fea000383ffff */
[----:B------:R-:W-:Y:S05]  /*2470*/  BSYNC.RECONVERGENT B6 ;  /* 0x0000000000067941 */ /* 0x000fea0003800200 */
.L_x_51:
[----:B------:R-:W-:-:S13]  /*2480*/  ISETP.NE.AND P0, PT, R24, RZ, PT ;  /* 0x000000ff1800720c */ /* 0x000fda0003f05270 */
[----:B------:R-:W-:Y:S05]  /*2490*/  @!P0 EXIT ;  /* 0x000000000000894d */ /* 0x000fea0003800000 */
[----:B------:R-:W0:Y:S01]  /*24a0*/  LDC R23, c[0x0][0x398] ;  /* 0x0000e600ff177b82 */ /* 0x000e220000000800 */
[----:B------:R-:W-:Y:S02]  /*24b0*/  ISETP.GE.U32.AND P0, PT, R24, 0x8, PT ;  /* 0x000000081800780c */ /* 0x000fe40003f06070 */
[----:B0-----:R-:W-:-:S11]  /*24c0*/  LOP3.LUT R23, R23, 0x7, RZ, 0xc0, !PT ;  /* 0x0000000717177812 */ /* 0x001fd600078ec0ff */
[----:B------:R-:W-:Y:S05]  /*24d0*/  @!P0 BRA `(.L_x_69) ;  /* 0x0000000400508947 */ /* 0x000fea0003800000 */
[----:B------:R-:W0:Y:S01]  /*24e0*/  LDC.64 R16, c[0x0][0x390] ;  /* 0x0000e400ff107b82 */ /* 0x000e220000000a00 */
[----:B------:R-:W-:Y:S01]  /*24f0*/  MOV R22, 0x1a0 ;  /* 0x000001a000167802 */ /* 0x000fe20000000f00 */
[----:B------:R-:W1:Y:S01]  /*2500*/  LDCU.64 UR4, c[0x4][0x198] ;  /* 0x01003300ff0477ac */ /* 0x000e620008000a00 */
[----:B0-----:R-:W-:-:S05]  /*2510*/  IMAD.WIDE.U32 R16, R19, 0x4, R16 ;  /* 0x0000000413107825 */ /* 0x001fca00078e0010 */
[----:B------:R-:W3:Y:S01]  /*2520*/  LDG.E R0, desc[UR36][R16.64] ;  /* 0x0000002410007981 */ /* 0x000ee2000c1e1900 */
[----:B--2---:R0:W2:Y:S01]  /*2530*/  LDC.64 R8, c[0x4][R22] ;  /* 0x0100000016087b82 */ /* 0x0040a20000000a00 */
[----:B-1----:R-:W-:Y:S02]  /*2540*/  IMAD.U32 R4, RZ, RZ, UR4 ;  /* 0x00000004ff047e24 */ /* 0x002fe4000f8e00ff */
[----:B------:R-:W-:Y:S02]  /*2550*/  IMAD.U32 R5, RZ, RZ, UR5 ;  /* 0x00000005ff057e24 */ /* 0x000fe4000f8e00ff */
[----:B------:R-:W-:Y:S02]  /*2560*/  IMAD.MOV.U32 R6, RZ, RZ, R18 ;  /* 0x000000ffff067224 */ /* 0x000fe400078e0012 */
[----:B------:R-:W-:Y:S01]  /*2570*/  IMAD.MOV.U32 R7, RZ, RZ, R2 ;  /* 0x000000ffff077224 */ /* 0x000fe200078e0002 */
[----:B--23--:R0:W-:Y:S06]  /*2580*/  STL [R1+0x30], R0 ;  /* 0x0000300001007387 */ /* 0x00c1ec0000100800 */
[----:B------:R-:W-:-:S07]  /*2590*/  LEPC R20, `(.L_x_70) ;  /* 0x000000001014794e */ /* 0x000fce0000000000 */
[----:B0-----:R-:W-:Y:S05]  /*25a0*/  CALL.ABS.NOINC R8 ;  /* 0x0000000008007343 */ /* 0x001fea0003c00000 */
.L_x_70:
        /* <DEDUP_REMOVED lines=10> */
.L_x_71:
[----:B------:R-:W2:Y:S01]  /*2650*/  LDG.E R0, desc[UR36][R16.64+0x8] ;  /* 0x0000082410007981 */ /* 0x000ea2000c1e1900 */
[----:B------:R0:W1:Y:S01]  /*2660*/  LDC.64 R8, c[0x4][R22] ;  /* 0x0100000016087b82 */ /* 0x0000620000000a00 */
[----:B------:R-:W3:Y:S01]  /*2670*/  LDCU.64 UR4, c[0x4][0x198] ;  /* 0x01003300ff0477ac */ /* 0x000ee20008000a00 */
[----:B------:R-:W-:Y:S02]  /*2680*/  IMAD.MOV.U32 R6, RZ, RZ, R18 ;  /* 0x000000ffff067224 */ /* 0x000fe400078e0012 */
[----:B------:R-:W-:Y:S02]  /*2690*/  IMAD.MOV.U32 R7, RZ, RZ, R2 ;  /* 0x000000ffff077224 */ /* 0x000fe400078e0002 */
[----:B---3--:R-:W-:Y:S01]  /*26a0*/  IMAD.U32 R4, RZ, RZ, UR4 ;  /* 0x00000004ff047e24 */ /* 0x008fe2000f8e00ff */
[----:B------:R-:W-:Y:S01]  /*26b0*/  MOV R5, UR5 ;  /* 0x0000000500057c02 */ /* 0x000fe20008000f00 */
[----:B-12---:R0:W-:Y:S06]  /*26c0*/  STL [R1+0x30], R0 ;  /* 0x0000300001007387 */ /* 0x0061ec0000100800 */
[----:B------:R-:W-:-:S07]  /*26d0*/  LEPC R20, `(.L_x_72) ;  /* 0x000000001014794e */ /* 0x000fce0000000000 */
[----:B0-----:R-:W-:Y:S05]  /*26e0*/  CALL.ABS.NOINC R8 ;  /* 0x0000000008007343 */ /* 0x001fea0003c00000 */
.L_x_72:
        /* <DEDUP_REMOVED lines=10> */
.L_x_73:
        /* <DEDUP_REMOVED lines=10> */
.L_x_74:
        /* <DEDUP_REMOVED lines=10> */
.L_x_75:
        /* <DEDUP_REMOVED lines=10> */
.L_x_76:
        /* <DEDUP_REMOVED lines=10> */
.L_x_77:
[----:B------:R-:W-:-:S07]  /*2a10*/  VIADD R19, R19, 0x8 ;  /* 0x0000000813137836 */ /* 0x000fce0000000000 */
.L_x_69:
        /* <DEDUP_REMOVED lines=19> */
.L_x_79:
        /* <DEDUP_REMOVED lines=10> */
.L_x_80:
        /* <DEDUP_REMOVED lines=10> */
.L_x_81:
        /* <DEDUP_REMOVED lines=10> */
.L_x_82:
[----:B------:R-:W-:-:S07]  /*2d30*/  VIADD R19, R19, 0x4 ;  /* 0x0000000413137836 */ /* 0x000fce0000000000 */
.L_x_78:
[----:B------:R-:W-:-:S13]  /*2d40*/  ISETP.NE.AND P0, PT, R23, RZ, PT ;  /* 0x000000ff1700720c */ /* 0x000fda0003f05270 */
[----:B------:R-:W-:Y:S05]  /*2d50*/  @!P0 EXIT ;  /* 0x000000000000894d */ /* 0x000fea0003800000 */
[----:B------:R-:W0:Y:S01]  /*2d60*/  LDC.64 R16, c[0x0][0x390] ;  /* 0x0000e400ff107b82 */ /* 0x000e220000000a00 */
[----:B------:R-:W-:Y:S02]  /*2d70*/  IMAD.MOV R23, RZ, RZ, -R23 ;  /* 0x000000ffff177224 */ /* 0x000fe400078e0a17 */
[----:B0-----:R-:W-:-:S07]  /*2d80*/  IMAD.WIDE.U32 R16, R19, 0x4, R16 ;  /* 0x0000000413107825 */ /* 0x001fce00078e0010 */
.L_x_84:
[----:B--2---:R-:W-:Y:S02]  /*2d90*/  IMAD.MOV.U32 R10, RZ, RZ, R16 ;  /* 0x000000ffff0a7224 */ /* 0x004fe400078e0010 */
[----:B------:R-:W-:Y:S01]  /*2da0*/  IMAD.MOV.U32 R11, RZ, RZ, R17 ;  /* 0x000000ffff0b7224 */ /* 0x000fe200078e0011 */
[----:B------:R-:W-:Y:S01]  /*2db0*/  MOV R8, 0x1a0 ;  /* 0x000001a000087802 */ /* 0x000fe20000000f00 */
[----:B------:R-:W0:Y:S03]  /*2dc0*/  LDCU.64 UR4, c[0x4][0x198] ;  /* 0x01003300ff0477ac */ /* 0x000e260008000a00 */
[----:B------:R-:W2:Y:S01]  /*2dd0*/  LDG.E R0, desc[UR36][R10.64] ;  /* 0x000000240a007981 */ /* 0x000ea2000c1e1900 */
[----:B------:R-:W-:Y:S01]  /*2de0*/  VIADD R23, R23, 0x1 ;  /* 0x0000000117177836 */ /* 0x000fe20000000000 */
[----:B------:R-:W1:Y:S01]  /*2df0*/  LDC.64 R8, c[0x4][R8] ;  /* 0x0100000008087b82 */ /* 0x000e620000000a00 */
[----:B------:R-:W-:-:S02]  /*2e00*/  IMAD.MOV.U32 R6, RZ, RZ, R18 ;  /* 0x000000ffff067224 */ /* 0x000fc400078e0012 */
[----:B------:R-:W-:Y:S01]  /*2e10*/  IMAD.MOV.U32 R7, RZ, RZ, R2 ;  /* 0x000000ffff077224 */ /* 0x000fe200078e0002 */
[----:B------:R-:W-:-:S04]  /*2e20*/  ISETP.NE.AND P0, PT, R23, RZ, PT ;  /* 0x000000ff1700720c */ /* 0x000fc80003f05270 */
[----:B------:R-:W-:Y:S01]  /*2e30*/  P2R R19, PR, RZ, 0x1 ;  /* 0x00000001ff137803 */ /* 0x000fe20000000000 */
[----:B0-----:R-:W-:Y:S02]  /*2e40*/  IMAD.U32 R4, RZ, RZ, UR4 ;  /* 0x00000004ff047e24 */ /* 0x001fe4000f8e00ff */
[----:B------:R-:W-:Y:S01]  /*2e50*/  IMAD.U32 R5, RZ, RZ, UR5 ;  /* 0x00000005ff057e24 */ /* 0x000fe2000f8e00ff */
[----:B-12---:R0:W-:Y:S06]  /*2e60*/  STL [R1+0x30], R0 ;  /* 0x0000300001007387 */ /* 0x0061ec0000100800 */
[----:B------:R-:W-:-:S07]  /*2e70*/  LEPC R20, `(.L_x_83) ;  /* 0x000000001014794e */ /* 0x000fce0000000000 */
[----:B0-----:R-:W-:Y:S05]  /*2e80*/  CALL.ABS.NOINC R8 ;  /* 0x0000000008007343 */ /* 0x001fea0003c00000 */
.L_x_83:
[----:B------:R-:W-:Y:S02]  /*2e90*/  ISETP.NE.AND P6, PT, R19, RZ, PT ;  /* 0x000000ff1300720c */ /* 0x000fe40003fc5270 */
[----:B------:R-:W-:-:S05]  /*2ea0*/  IADD3 R16, P0, PT, R16, 0x4, RZ ;  /* 0x0000000410107810 */ /* 0x000fca0007f1e0ff */
[----:B------:R-:W-:-:S06]  /*2eb0*/  IMAD.X R17, RZ, RZ, R17, P0 ;  /* 0x000000ffff117224 */ /* 0x000fcc00000e0611 */
[----:B------:R-:W-:Y:S05]  /*2ec0*/  @P6 BRA `(.L_x_84) ;  /* 0xfffffffc00b06947 */ /* 0x000fea000383ffff */
[----:B------:R-:W-:Y:S05]  /*2ed0*/  EXIT ;  /* 0x000000000000794d */ /* 0x000fea0003800000 */
.L_x_85:
        /* <DEDUP_REMOVED lines=10> */
.L_x_105:


//--------------------- .text._Z10calc_distsPdS_S_i --------------------------
	.section	.text._Z10calc_distsPdS_S_i,"ax",@progbits
	.align	128
        .global         _Z10calc_distsPdS_S_i
        .type           _Z10calc_distsPdS_S_i,@function
        .size           _Z10calc_distsPdS_S_i,(.L_x_101 - _Z10calc_distsPdS_S_i)
        .other          _Z10calc_distsPdS_S_i,@"STO_CUDA_ENTRY STV_DEFAULT"
_Z10calc_distsPdS_S_i:
.text._Z10calc_distsPdS_S_i:
[----:B------:R-:W-:Y:S01]  /*0000*/  LDC R1, c[0x0][0x37c] ;  /* 0x0000df00ff017b82 */ /* 0x000fe20000000800 */
[----:B------:R-:W0:Y:S07]  /*0010*/  S2R R3, SR_TID.Y ;  /* 0x0000000000037919 */ /* 0x000e2e0000002200 */
[----:B------:R-:W0:Y:S01]  /*0020*/  S2UR UR6, SR_CTAID.Y ;  /* 0x00000000000679c3 */ /* 0x000e220000002600 */
[----:B------:R-:W1:Y:S01]  /*0030*/  LDCU.64 UR4, c[0x0][0x358] ;  /* 0x00006b00ff0477ac */ /* 0x000e620008000a00 */
[----:B------:R-:W2:Y:S06]  /*0040*/  S2R R5, SR_TID.X ;  /* 0x0000000000057919 */ /* 0x000eac0000002100 */
[----:B------:R-:W0:Y:S08]  /*0050*/  LDC R2, c[0x0][0x364] ;  /* 0x0000d900ff027b82 */ /* 0x000e300000000800 */
[----:B------:R-:W2:Y:S08]  /*0060*/  S2UR UR7, SR_CTAID.X ;  /* 0x00000000000779c3 */ /* 0x000eb00000002500 */
[----:B------:R-:W2:Y:S08]  /*0070*/  LDC R0, c[0x0][0x360] ;  /* 0x0000d800ff007b82 */ /* 0x000eb00000000800 */
[----:B------:R-:W3:Y:S01]  /*0080*/  LDC.64 R6, c[0x0][0x380] ;  /* 0x0000e000ff067b82 */ /* 0x000ee20000000a00 */
[----:B0-----:R-:W-:-:S02]  /*0090*/  IMAD R2, R2, UR6, R3 ;  /* 0x0000000602027c24 */ /* 0x001fc4000f8e0203 */
[----:B--2---:R-:W-:Y:S02]  /*00a0*/  IMAD R3, R0, UR7, R5 ;  /* 0x0000000700037c24 */ /* 0x004fe4000f8e0205 */
[----:B---3--:R-:W-:-:S04]  /*00b0*/  IMAD.WIDE.U32 R4, R2, 0x8, R6 ;  /* 0x0000000802047825 */ /* 0x008fc800078e0006 */
[----:B------:R-:W-:Y:S02]  /*00c0*/  IMAD.WIDE R6, R3, 0x8, R6 ;  /* 0x0000000803067825 */ /* 0x000fe400078e0206 */
[----:B-1----:R-:W2:Y:S04]  /*00d0*/  LDG.E.64 R4, desc[UR4][R4.64] ;  /* 0x0000000404047981 */ /* 0x002ea8000c1e1b00 */
[----:B------:R-:W2:Y:S01]  /*00e0*/  LDG.E.64 R6, desc[UR4][R6.64] ;  /* 0x0000000406067981 */ /* 0x000ea2000c1e1b00 */
[----:B------:R-:W-:Y:S01]  /*00f0*/  BSSY.RECONVERGENT B0, `(.L_x_86) ;  /* 0x0000005000007945 */ /* 0x000fe20003800200 */
[----:B------:R-:W-:Y:S01]  /*0100*/  MOV R0, 0x140 ;  /* 0x0000014000007802 */ /* 0x000fe20000000f00 */
[----:B--2---:R-:W-:-:S08]  /*0110*/  DADD R24, R4, -R6 ;  /* 0x0000000004187229 */ /* 0x004fd00000000806 */
[----:B------:R-:W-:-:S11]  /*0120*/  DADD R26, -RZ, |R24| ;  /* 0x00000000ff1a7229 */ /* 0x000fd60000000518 */
[----:B------:R-:W-:Y:S05]  /*0130*/  CALL.REL.NOINC `($_Z10calc_distsPdS_S_i$__internal_accurate_pow) ;  /* 0x0000000400e07944 */ /* 0x000fea0003c00000 */
[----:B------:R-:W-:Y:S05]  /*0140*/  BSYNC.RECONVERGENT B0 ;  /* 0x0000000000007941 */ /* 0x000fea0003800200 */
.L_x_86:
[----:B------:R-:W0:Y:S02]  /*0150*/  LDC.64 R10, c[0x0][0x388] ;  /* 0x0000e200ff0a7b82 */ /* 0x000e240000000a00 */
[----:B0-----:R-:W-:-:S04]  /*0160*/  IMAD.WIDE.U32 R8, R2, 0x8, R10 ;  /* 0x0000000802087825 */ /* 0x001fc800078e000a */
[----:B------:R-:W-:Y:S02]  /*0170*/  IMAD.WIDE R10, R3, 0x8, R10 ;  /* 0x00000008030a7825 */ /* 0x000fe400078e020a */
[----:B------:R-:W2:Y:S04]  /*0180*/  LDG.E.64 R8, desc[UR4][R8.64] ;  /* 0x0000000408087981 */ /* 0x000ea8000c1e1b00 */
[----:B------:R-:W2:Y:S01]  /*0190*/  LDG.E.64 R10, desc[UR4][R10.64] ;  /* 0x000000040a0a7981 */ /* 0x000ea2000c1e1b00 */
[C---:B------:R-:W-:Y:S01]  /*01a0*/  DADD R4, R24.reuse, 2 ;  /* 0x4000000018047429 */ /* 0x040fe20000000000 */
[----:B------:R-:W-:Y:S01]  /*01b0*/  BSSY.RECONVERGENT B0, `(.L_x_87) ;  /* 0x000000f000007945 */ /* 0x000fe20003800200 */
[C---:B------:R-:W-:Y:S02]  /*01c0*/  DSETP.NEU.AND P1, PT, R24.reuse, RZ, PT ;  /* 0x000000ff1800722a */ /* 0x040fe40003f2d000 */
[----:B------:R-:W-:-:S06]  /*01d0*/  DSETP.NEU.AND P0, PT, R24, 1, PT ;  /* 0x3ff000001800742a */ /* 0x000fcc0003f0d000 */
[----:B------:R-:W-:-:S04]  /*01e0*/  LOP3.LUT R0, R5, 0x7ff00000, RZ, 0xc0, !PT ;  /* 0x7ff0000005007812 */ /* 0x000fc800078ec0ff */
[----:B------:R-:W-:Y:S02]  /*01f0*/  ISETP.NE.AND P2, PT, R0, 0x7ff00000, PT ;  /* 0x7ff000000000780c */ /* 0x000fe40003f45270 */
[----:B------:R-:W-:Y:S01]  /*0200*/  @!P1 CS2R R6, SRZ ;  /* 0x0000000000069805 */ /* 0x000fe2000001ff00 */
[----:B--2---:R-:W-:-:S08]  /*0210*/  DADD R4, R8, -R10 ;  /* 0x0000000008047229 */ /* 0x004fd0000000080a */
[----:B------:R-:W-:Y:S02]  /*0220*/  DADD R26, -RZ, |R4| ;  /* 0x00000000ff1a7229 */ /* 0x000fe40000000504 */
[----:B------:R-:W-:Y:S09]  /*0230*/  @P2 BRA `(.L_x_88) ;  /* 0x0000000000182947 */ /* 0x000ff20003800000 */
[----:B------:R-:W-:-:S14]  /*0240*/  DSETP.NAN.AND P1, PT, R24, R24, PT ;  /* 0x000000181800722a */ /* 0x000fdc0003f28000 */
[----:B------:R-:W-:Y:S01]  /*0250*/  @P1 DADD R6, R24, 2 ;  /* 0x4000000018061429 */ /* 0x000fe20000000000 */
[----:B------:R-:W-:Y:S10]  /*0260*/  @P1 BRA `(.L_x_88) ;  /* 0x00000000000c1947 */ /* 0x000ff40003800000 */
[----:B------:R-:W-:-:S14]  /*0270*/  DSETP.NEU.AND P1, PT, |R24|, +INF , PT ;  /* 0x7ff000001800742a */ /* 0x000fdc0003f2d200 */
[----:B------:R-:W-:Y:S02]  /*0280*/  @!P1 IMAD.MOV.U32 R6, RZ, RZ, 0x0 ;  /* 0x00000000ff069424 */ /* 0x000fe400078e00ff */
[----:B------:R-:W-:-:S07]  /*0290*/  @!P1 IMAD.MOV.U32 R7, RZ, RZ, 0x7ff00000 ;  /* 0x7ff00000ff079424 */ /* 0x000fce00078e00ff */
.L_x_88:
[----:B------:R-:W-:Y:S05]  /*02a0*/  BSYNC.RECONVERGENT B0 ;  /* 0x0000000000007941 */ /* 0x000fea0003800200 */
.L_x_87:
[----:B------:R-:W-:Y:S01]  /*02b0*/  BSSY.RECONVERGENT B0, `(.L_x_89) ;  /* 0x0000005000007945 */ /* 0x000fe20003800200 */
[----:B------:R-:W-:Y:S02]  /*02c0*/  FSEL R24, R6, RZ, P0 ;  /* 0x000000ff06187208 */ /* 0x000fe40000000000 */
[----:B------:R-:W-:Y:S02]  /*02d0*/  FSEL R25, R7, 1.875, P0 ;  /* 0x3ff0000007197808 */ /* 0x000fe40000000000 */
[----:B------:R-:W-:-:S07]  /*02e0*/  MOV R0, 0x300 ;  /* 0x0000030000007802 */ /* 0x000fce0000000f00 */
[----:B------:R-:W-:Y:S05]  /*02f0*/  CALL.REL.NOINC `($_Z10calc_distsPdS_S_i$__internal_accurate_pow) ;  /* 0x0000000400707944 */ /* 0x000fea0003c00000 */
[----:B------:R-:W-:Y:S05]  /*0300*/  BSYNC.RECONVERGENT B0 ;  /* 0x0000000000007941 */ /* 0x000fea0003800200 */
.L_x_89:
[C---:B------:R-:W-:Y:S01]  /*0310*/  DADD R8, R4.reuse, 2 ;  /* 0x4000000004087429 */ /* 0x040fe20000000000 */
[----:B------:R-:W-:Y:S01]  /*0320*/  BSSY.RECONVERGENT B0, `(.L_x_90) ;  /* 0x000000d000007945 */ /* 0x000fe20003800200 */
[C---:B------:R-:W-:Y:S02]  /*0330*/  DSETP.NEU.AND P1, PT, R4.reuse, RZ, PT ;  /* 0x000000ff0400722a */ /* 0x040fe40003f2d000 */
[----:B------:R-:W-:-:S06]  /*0340*/  DSETP.NEU.AND P0, PT, R4, 1, PT ;  /* 0x3ff000000400742a */ /* 0x000fcc0003f0d000 */
[----:B------:R-:W-:-:S04]  /*0350*/  LOP3.LUT R8, R9, 0x7ff00000, RZ, 0xc0, !PT ;  /* 0x7ff0000009087812 */ /* 0x000fc800078ec0ff */
[----:B------:R-:W-:Y:S02]  /*0360*/  ISETP.NE.AND P2, PT, R8, 0x7ff00000, PT ;  /* 0x7ff000000800780c */ /* 0x000fe40003f45270 */
[----:B------:R-:W-:-:S11]  /*0370*/  @!P1 CS2R R6, SRZ ;  /* 0x0000000000069805 */ /* 0x000fd6000001ff00 */
[----:B------:R-:W-:Y:S05]  /*0380*/  @P2 BRA `(.L_x_91) ;  /* 0x0000000000182947 */ /* 0x000fea0003800000 */
[----:B------:R-:W-:-:S14]  /*0390*/  DSETP.NAN.AND P1, PT, R4, R4, PT ;  /* 0x000000040400722a */ /* 0x000fdc0003f28000 */
[----:B------:R-:W-:Y:S01]  /*03a0*/  @P1 DADD R6, R4, 2 ;  /* 0x4000000004061429 */ /* 0x000fe20000000000 */
[----:B------:R-:W-:Y:S10]  /*03b0*/  @P1 BRA `(.L_x_91) ;  /* 0x00000000000c1947 */ /* 0x000ff40003800000 */
[----:B------:R-:W-:-:S14]  /*03c0*/  DSETP.NEU.AND P1, PT, |R4|, +INF , PT ;  /* 0x7ff000000400742a */ /* 0x000fdc0003f2d200 */
[----:B------:R-:W-:Y:S01]  /*03d0*/  @!P1 IMAD.MOV.U32 R6, RZ, RZ, 0x0 ;  /* 0x00000000ff069424 */ /* 0x000fe200078e00ff */
[----:B------:R-:W-:-:S07]  /*03e0*/  @!P1 MOV R7, 0x7ff00000 ;  /* 0x7ff0000000079802 */ /* 0x000fce0000000f00 */
.L_x_91:
[----:B------:R-:W-:Y:S05]  /*03f0*/  BSYNC.RECONVERGENT B0 ;  /* 0x0000000000007941 */ /* 0x000fea0003800200 */
.L_x_90:
[----:B------:R-:W-:Y:S01]  /*0400*/  FSEL R4, R6, RZ, P0 ;  /* 0x000000ff06047208 */ /* 0x000fe20000000000 */
[----:B------:R-:W-:Y:S01]  /*0410*/  IMAD.MOV.U32 R8, RZ, RZ, 0x0 ;  /* 0x00000000ff087424 */ /* 0x000fe200078e00ff */
[----:B------:R-:W-:Y:S01]  /*0420*/  FSEL R5, R7, 1.875, P0 ;  /* 0x3ff0000007057808 */ /* 0x000fe20000000000 */
[----:B------:R-:W-:Y:S01]  /*0430*/  IMAD.MOV.U32 R9, RZ, RZ, 0x3fd80000 ;  /* 0x3fd80000ff097424 */ /* 0x000fe200078e00ff */
[----:B------:R-:W-:Y:S04]  /*0440*/  BSSY.RECONVERGENT B0, `(.L_x_92) ;  /* 0x0000012000007945 */ /* 0x000fe80003800200 */
[----:B------:R-:W-:-:S06]  /*0450*/  DADD R24, R24, R4 ;  /* 0x0000000018187229 */ /* 0x000fcc0000000004 */
[----:B------:R-:W0:Y:S04]  /*0460*/  MUFU.RSQ64H R5, R25 ;  /* 0x0000001900057308 */ /* 0x000e280000001c00 */
[----:B------:R-:W-:-:S05]  /*0470*/  VIADD R4, R25, 0xfcb00000 ;  /* 0xfcb0000019047836 */ /* 0x000fca0000000000 */
[----:B------:R-:W-:Y:S01]  /*0480*/  ISETP.GE.U32.AND P0, PT, R4, 0x7ca00000, PT ;  /* 0x7ca000000400780c */ /* 0x000fe20003f06070 */
[----:B0-----:R-:W-:-:S08]  /*0490*/  DMUL R6, R4, R4 ;  /* 0x0000000404067228 */ /* 0x001fd00000000000 */
[----:B------:R-:W-:-:S08]  /*04a0*/  DFMA R6, R24, -R6, 1 ;  /* 0x3ff000001806742b */ /* 0x000fd00000000806 */
[----:B------:R-:W-:Y:S02]  /*04b0*/  DFMA R8, R6, R8, 0.5 ;  /* 0x3fe000000608742b */ /* 0x000fe40000000008 */
[----:B------:R-:W-:-:S08]  /*04c0*/  DMUL R6, R4, R6 ;  /* 0x0000000604067228 */ /* 0x000fd00000000000 */
[----:B------:R-:W-:-:S08]  /*04d0*/  DFMA R10, R8, R6, R4 ;  /* 0x00000006080a722b */ /* 0x000fd00000000004 */
[----:B------:R-:W-:Y:S02]  /*04e0*/  DMUL R12, R24, R10 ;  /* 0x0000000a180c7228 */ /* 0x000fe40000000000 */
[----:B------:R-:W-:Y:S01]  /*04f0*/  IADD3 R9, PT, PT, R11, -0x100000, RZ ;  /* 0xfff000000b097810 */ /* 0x000fe20007ffe0ff */
[----:B------:R-:W-:-:S05]  /*0500*/  IMAD.MOV.U32 R8, RZ, RZ, R10 ;  /* 0x000000ffff087224 */ /* 0x000fca00078e000a */
[----:B------:R-:W-:-:S08]  /*0510*/  DFMA R14, R12, -R12, R24 ;  /* 0x8000000c0c0e722b */ /* 0x000fd00000000018 */
[----:B------:R-:W-:Y:S01]  /*0520*/  DFMA R6, R14, R8, R12 ;  /* 0x000000080e06722b */ /* 0x000fe2000000000c */
[----:B------:R-:W-:Y:S10]  /*0530*/  @!P0 BRA `(.L_x_93) ;  /* 0x0000000000088947 */ /* 0x000ff40003800000 */
[----:B------:R-:W-:-:S07]  /*0540*/  MOV R0, 0x560 ;  /* 0x0000056000007802 */ /* 0x000fce0000000f00 */
[----:B------:R-:W-:Y:S05]  /*0550*/  CALL.REL.NOINC `($__internal_0_$__cuda_sm20_dsqrt_rn_f64_mediumpath_v1) ;  /* 0x00000000001c7944 */ /* 0x000fea0003c00000 */
.L_x_93:
[----:B------:R-:W-:Y:S05]  /*0560*/  BSYNC.RECONVERGENT B0 ;  /* 0x0000000000007941 */ /* 0x000fea0003800200 */
.L_x_92:
[----:B------:R-:W0:Y:S01]  /*0570*/  LDC.64 R4, c[0x0][0x390] ;  /* 0x0000e400ff047b82 */ /* 0x000e220000000a00 */
[----:B------:R-:W1:Y:S02]  /*0580*/  LDCU UR6, c[0x0][0x398] ;  /* 0x00007300ff0677ac */ /* 0x000e640008000800 */
[----:B-1----:R-:W-:-:S04]  /*0590*/  IMAD R3, R2, UR6, R3 ;  /* 0x0000000602037c24 */ /* 0x002fc8000f8e0203 */
[----:B0-----:R-:W-:-:S05]  /*05a0*/  IMAD.WIDE R2, R3, 0x8, R4 ;  /* 0x0000000803027825 */ /* 0x001fca00078e0204 */
[----:B------:R-:W-:Y:S01]  /*05b0*/  STG.E.64 desc[UR4][R2.64], R6 ;  /* 0x0000000602007986 */ /* 0x000fe2000c101b04 */
[----:B------:R-:W-:Y:S05]  /*05c0*/  EXIT ;  /* 0x000000000000794d */ /* 0x000fea0003800000 */
        .weak           $__internal_0_$__cuda_sm20_dsqrt_rn_f64_mediumpath_v1
        .type           $__internal_0_$__cuda_sm20_dsqrt_rn_f64_mediumpath_v1,@function
        .size           $__internal_0_$__cuda_sm20_dsqrt_rn_f64_mediumpath_v1,($_Z10calc_distsPdS_S_i$__internal_accurate_pow - $__internal_0_$__cuda_sm20_dsqrt_rn_f64_mediumpath_v1)
$__internal_0_$__cuda_sm20_dsqrt_rn_f64_mediumpath_v1:
[----:B------:R-:W-:Y:S01]  /*05d0*/  ISETP.GE.U32.AND P0, PT, R4, -0x3400000, PT ;  /* 0xfcc000000400780c */ /* 0x000fe20003f06070 */
[----:B------:R-:W-:Y:S01]  /*05e0*/  BSSY.RECONVERGENT B1, `(.L_x_94) ;  /* 0x0000028000017945 */ /* 0x000fe20003800200 */
[----:B------:R-:W-:Y:S01]  /*05f0*/  IMAD.MOV.U32 R8, RZ, RZ, R10 ;  /* 0x000000ffff087224 */ /* 0x000fe200078e000a */
[----:B------:R-:W-:Y:S01]  /*0600*/  MOV R7, R25 ;  /* 0x0000001900077202 */ /* 0x000fe20000000f00 */
[----:B------:R-:W-:Y:S02]  /*0610*/  IMAD.MOV.U32 R6, RZ, RZ, R24 ;  /* 0x000000ffff067224 */ /* 0x000fe400078e0018 */
[----:B------:R-:W-:Y:S02]  /*0620*/  IMAD.MOV.U32 R4, RZ, RZ, R14 ;  /* 0x000000ffff047224 */ /* 0x000fe400078e000e */
[----:B------:R-:W-:-:S05]  /*0630*/  IMAD.MOV.U32 R5, RZ, RZ, R15 ;  /* 0x000000ffff057224 */ /* 0x000fca00078e000f */
[----:B------:R-:W-:Y:S05]  /*0640*/  @!P0 BRA `(.L_x_95) ;  /* 0x0000000000208947 */ /* 0x000fea0003800000 */
[----:B------:R-:W-:-:S10]  /*0650*/  DFMA.RM R4, R4, R8, R12 ;  /* 0x000000080404722b */ /* 0x000fd4000000400c */
[----:B------:R-:W-:-:S05]  /*0660*/  IADD3 R8, P0, PT, R4, 0x1, RZ ;  /* 0x0000000104087810 */ /* 0x000fca0007f1e0ff */
[----:B------:R-:W-:-:S06]  /*0670*/  IMAD.X R9, RZ, RZ, R5, P0 ;  /* 0x000000ffff097224 */ /* 0x000fcc00000e0605 */
[----:B------:R-:W-:-:S08]  /*0680*/  DFMA.RP R6, -R4, R8, R6 ;  /* 0x000000080406722b */ /* 0x000fd00000008106 */
[----:B------:R-:W-:-:S06]  /*0690*/  DSETP.GT.AND P0, PT, R6, RZ, PT ;  /* 0x000000ff0600722a */ /* 0x000fcc0003f04000 */
[----:B------:R-:W-:Y:S02]  /*06a0*/  FSEL R4, R8, R4, P0 ;  /* 0x0000000408047208 */ /* 0x000fe40000000000 */
[----:B------:R-:W-:Y:S01]  /*06b0*/  FSEL R5, R9, R5, P0 ;  /* 0x0000000509057208 */ /* 0x000fe20000000000 */
[----:B------:R-:W-:Y:S06]  /*06c0*/  BRA `(.L_x_96) ;  /* 0x0000000000647947 */ /* 0x000fec0003800000 */
.L_x_95:
[----:B------:R-:W-:-:S14]  /*06d0*/  DSETP.NE.AND P0, PT, R6, RZ, PT ;  /* 0x000000ff0600722a */ /* 0x000fdc0003f05000 */
[----:B------:R-:W-:Y:S05]  /*06e0*/  @!P0 BRA `(.L_x_97) ;  /* 0x0000000000588947 */ /* 0x000fea0003800000 */
[----:B------:R-:W-:-:S13]  /*06f0*/  ISETP.GE.AND P0, PT, R7, RZ, PT ;  /* 0x000000ff0700720c */ /* 0x000fda0003f06270 */
[----:B------:R-:W-:Y:S01]  /*0700*/  @!P0 MOV R4, 0x0 ;  /* 0x0000000000048802 */ /* 0x000fe20000000f00 */
[----:B------:R-:W-:Y:S01]  /*0710*/  @!P0 IMAD.MOV.U32 R5, RZ, RZ, -0x80000 ;  /* 0xfff80000ff058424 */ /* 0x000fe200078e00ff */
[----:B------:R-:W-:Y:S06]  /*0720*/  @!P0 BRA `(.L_x_96) ;  /* 0x00000000004c8947 */ /* 0x000fec0003800000 */
[----:B------:R-:W-:-:S13]  /*0730*/  ISETP.GT.AND P0, PT, R7, 0x7fefffff, PT ;  /* 0x7fefffff0700780c */ /* 0x000fda0003f04270 */
[----:B------:R-:W-:Y:S05]  /*0740*/  @P0 BRA `(.L_x_97) ;  /* 0x0000000000400947 */ /* 0x000fea0003800000 */
[----:B------:R-:W-:Y:S01]  /*0750*/  DMUL R4, R6, 8.11296384146066816958e+31 ;  /* 0x4690000006047828 */ /* 0x000fe20000000000 */
[----:B------:R-:W-:Y:S01]  /*0760*/  IMAD.MOV.U32 R10, RZ, RZ, 0x0 ;  /* 0x00000000ff0a7424 */ /* 0x000fe200078e00ff */
[----:B------:R-:W-:Y:S01]  /*0770*/  MOV R11, 0x3fd80000 ;  /* 0x3fd80000000b7802 */ /* 0x000fe20000000f00 */
[----:B------:R-:W-:-:S03]  /*0780*/  IMAD.MOV.U32 R6, RZ, RZ, RZ ;  /* 0x000000ffff067224 */ /* 0x000fc600078e00ff */
[----:B------:R-:W0:Y:S03]  /*0790*/  MUFU.RSQ64H R7, R5 ;  /* 0x0000000500077308 */ /* 0x000e260000001c00 */
[----:B0-----:R-:W-:-:S08]  /*07a0*/  DMUL R8, R6, R6 ;  /* 0x0000000606087228 */ /* 0x001fd00000000000 */
[----:B------:R-:W-:-:S08]  /*07b0*/  DFMA R8, R4, -R8, 1 ;  /* 0x3ff000000408742b */ /* 0x000fd00000000808 */
[----:B------:R-:W-:Y:S02]  /*07c0*/  DFMA R10, R8, R10, 0.5 ;  /* 0x3fe00000080a742b */ /* 0x000fe4000000000a */
[----:B------:R-:W-:-:S08]  /*07d0*/  DMUL R8, R6, R8 ;  /* 0x0000000806087228 */ /* 0x000fd00000000000 */
[----:B------:R-:W-:-:S08]  /*07e0*/  DFMA R8, R10, R8, R6 ;  /* 0x000000080a08722b */ /* 0x000fd00000000006 */
[----:B------:R-:W-:Y:S02]  /*07f0*/  DMUL R6, R4, R8 ;  /* 0x0000000804067228 */ /* 0x000fe40000000000 */
[----:B------:R-:W-:-:S06]  /*0800*/  VIADD R9, R9, 0xfff00000 ;  /* 0xfff0000009097836 */ /* 0x000fcc0000000000 */
[----:B------:R-:W-:-:S08]  /*0810*/  DFMA R10, R6, -R6, R4 ;  /* 0x80000006060a722b */ /* 0x000fd00000000004 */
[----:B------:R-:W-:-:S10]  /*0820*/  DFMA R4, R8, R10, R6 ;  /* 0x0000000a0804722b */ /* 0x000fd40000000006 */
[----:B------:R-:W-:Y:S01]  /*0830*/  VIADD R5, R5, 0xfcb00000 ;  /* 0xfcb0000005057836 */ /* 0x000fe20000000000 */
[----:B------:R-:W-:Y:S06]  /*0840*/  BRA `(.L_x_96) ;  /* 0x0000000000047947 */ /* 0x000fec0003800000 */
.L_x_97:
[----:B------:R-:W-:-:S11]  /*0850*/  DADD R4, R6, R6 ;  /* 0x0000000006047229 */ /* 0x000fd60000000006 */
.L_x_96:
[----:B------:R-:W-:Y:S05]  /*0860*/  BSYNC.RECONVERGENT B1 ;  /* 0x0000000000017941 */ /* 0x000fea0003800200 */
.L_x_94:
[----:B------:R-:W-:Y:S01]  /*0870*/  IMAD.MOV.U32 R6, RZ, RZ, R4 ;  /* 0x000000ffff067224 */ /* 0x000fe200078e0004 */
[----:B------:R-:W-:Y:S01]  /*0880*/  MOV R7, R5 ;  /* 0x0000000500077202 */ /* 0x000fe20000000f00 */
[----:B------:R-:W-:Y:S02]  /*0890*/  IMAD.MOV.U32 R4, RZ, RZ, R0 ;  /* 0x000000ffff047224 */ /* 0x000fe400078e0000 */
[----:B------:R-:W-:-:S04]  /*08a0*/  IMAD.MOV.U32 R5, RZ, RZ, 0x0 ;  /* 0x00000000ff057424 */ /* 0x000fc800078e00ff */
[----:B------:R-:W-:Y:S05]  /*08b0*/  RET.REL.NODEC R4 `(_Z10calc_distsPdS_S_i) ;  /* 0xfffffff404d07950 */ /* 0x000fea0003c3ffff */
        .type           $_Z10calc_distsPdS_S_i$__internal_accurate_pow,@function
        .size           $_Z10calc_distsPdS_S_i$__internal_accurate_pow,(.L_x_101 - $_Z10calc_distsPdS_S_i$__internal_accurate_pow)
$_Z10calc_distsPdS_S_i$__internal_accurate_pow:
[----:B------:R-:W-:Y:S01]  /*08c0*/  ISETP.GT.U32.AND P0, PT, R27, 0xfffff, PT ;  /* 0x000fffff1b00780c */ /* 0x000fe20003f04070 */
[----:B------:R-:W-:Y:S01]  /*08d0*/  IMAD.MOV.U32 R8, RZ, RZ, R27 ;  /* 0x000000ffff087224 */ /* 0x000fe200078e001b */
[----:B------:R-:W-:Y:S01]  /*08e0*/  UMOV UR6, 0x7d2cafe2 ;  /* 0x7d2cafe200067882 */ /* 0x000fe20000000000 */
[----:B------:R-:W-:Y:S01]  /*08f0*/  IMAD.MOV.U32 R10, RZ, RZ, R26 ;  /* 0x000000ffff0a7224 */ /* 0x000fe200078e001a */
[----:B------:R-:W-:Y:S01]  /*0900*/  UMOV UR7, 0x3eb0f5ff ;  /* 0x3eb0f5ff00077882 */ /* 0x000fe20000000000 */
[----:B------:R-:W-:Y:S01]  /*0910*/  IMAD.MOV.U32 R12, RZ, RZ, RZ ;  /* 0x000000ffff0c7224 */ /* 0x000fe200078e00ff */
[----:B------:R-:W-:Y:S01]  /*0920*/  UMOV UR8, 0x3b39803f ;  /* 0x3b39803f00087882 */ /* 0x000fe20000000000 */
[----:B------:R-:W-:Y:S01]  /*0930*/  IMAD.MOV.U32 R16, RZ, RZ, 0x41ad3b5a ;  /* 0x41ad3b5aff107424 */ /* 0x000fe200078e00ff */
[----:B------:R-:W-:Y:S01]  /*0940*/  UMOV UR9, 0x3c7abc9e ;  /* 0x3c7abc9e00097882 */ /* 0x000fe20000000000 */
[----:B------:R-:W-:-:S04]  /*0950*/  IMAD.MOV.U32 R17, RZ, RZ, 0x3ed0f5d2 ;  /* 0x3ed0f5d2ff117424 */ /* 0x000fc800078e00ff */
[----:B------:R-:W-:Y:S01]  /*0960*/  @!P0 DMUL R6, R26, 1.80143985094819840000e+16 ;  /* 0x435000001a068828 */ /* 0x000fe20000000000 */
[----:B------:R-:W-:-:S09]  /*0970*/  SHF.R.U32.HI R27, RZ, 0x14, R27 ;  /* 0x00000014ff1b7819 */ /* 0x000fd2000001161b */
[----:B------:R-:W-:Y:S01]  /*0980*/  @!P0 MOV R8, R7 ;  /* 0x0000000700088202 */ /* 0x000fe20000000f00 */
[----:B------:R-:W-:Y:S01]  /*0990*/  @!P0 IMAD.MOV.U32 R10, RZ, RZ, R6 ;  /* 0x000000ffff0a8224 */ /* 0x000fe200078e0006 */
[----:B------:R-:W-:Y:S02]  /*09a0*/  @!P0 LEA.HI R27, R7, 0xffffffca, RZ, 0xc ;  /* 0xffffffca071b8811 */ /* 0x000fe400078f60ff */
[----:B------:R-:W-:-:S03]  /*09b0*/  LOP3.LUT R8, R8, 0x800fffff, RZ, 0xc0, !PT ;  /* 0x800fffff08087812 */ /* 0x000fc600078ec0ff */
[----:B------:R-:W-:Y:S01]  /*09c0*/  VIADD R6, R27, 0xfffffc01 ;  /* 0xfffffc011b067836 */ /* 0x000fe20000000000 */
[----:B------:R-:W-:-:S04]  /*09d0*/  LOP3.LUT R11, R8, 0x3ff00000, RZ, 0xfc, !PT ;  /* 0x3ff00000080b7812 */ /* 0x000fc800078efcff */
[----:B------:R-:W-:-:S13]  /*09e0*/  ISETP.GE.U32.AND P1, PT, R11, 0x3ff6a09f, PT ;  /* 0x3ff6a09f0b00780c */ /* 0x000fda0003f26070 */
[----:B------:R-:W-:Y:S02]  /*09f0*/  @P1 VIADD R9, R11, 0xfff00000 ;  /* 0xfff000000b091836 */ /* 0x000fe40000000000 */
[----:B------:R-:W-:-:S03]  /*0a00*/  @P1 VIADD R6, R27, 0xfffffc02 ;  /* 0xfffffc021b061836 */ /* 0x000fc60000000000 */
[----:B------:R-:W-:-:S06]  /*0a10*/  @P1 MOV R11, R9 ;  /* 0x00000009000b1202 */ /* 0x000fcc0000000f00 */
[C---:B------:R-:W-:Y:S02]  /*0a20*/  DADD R14, R10.reuse, 1 ;  /* 0x3ff000000a0e7429 */ /* 0x040fe40000000000 */
[----:B------:R-:W-:-:S04]  /*0a30*/  DADD R10, R10, -1 ;  /* 0xbff000000a0a7429 */ /* 0x000fc80000000000 */
[----:B------:R-:W0:Y:S02]  /*0a40*/  MUFU.RCP64H R13, R15 ;  /* 0x0000000f000d7308 */ /* 0x000e240000001800 */
[----:B0-----:R-:W-:-:S08]  /*0a50*/  DFMA R8, -R14, R12, 1 ;  /* 0x3ff000000e08742b */ /* 0x001fd0000000010c */
[----:B------:R-:W-:-:S08]  /*0a60*/  DFMA R8, R8, R8, R8 ;  /* 0x000000080808722b */ /* 0x000fd00000000008 */
[----:B------:R-:W-:-:S08]  /*0a70*/  DFMA R12, R12, R8, R12 ;  /* 0x000000080c0c722b */ /* 0x000fd0000000000c */
[----:B------:R-:W-:-:S08]  /*0a80*/  DMUL R8, R10, R12 ;  /* 0x0000000c0a087228 */ /* 0x000fd00000000000 */
[----:B------:R-:W-:-:S08]  /*0a90*/  DFMA R8, R10, R12, R8 ;  /* 0x0000000c0a08722b */ /* 0x000fd00000000008 */
[----:B------:R-:W-:-:S08]  /*0aa0*/  DMUL R20, R8, R8 ;  /* 0x0000000808147228 */ /* 0x000fd00000000000 */
[----:B------:R-:W-:Y:S01]  /*0ab0*/  DFMA R14, R20, UR6, R16 ;  /* 0x00000006140e7c2b */ /* 0x000fe20008000010 */
[----:B------:R-:W-:Y:S01]  /*0ac0*/  UMOV UR6, 0x75488a3f ;  /* 0x75488a3f00067882 */ /* 0x000fe20000000000 */
[----:B------:R-:W-:-:S06]  /*0ad0*/  UMOV UR7, 0x3ef3b20a ;  /* 0x3ef3b20a00077882 */ /* 0x000fcc0000000000 */
[----:B------:R-:W-:Y:S01]  /*0ae0*/  DFMA R14, R20, R14, UR6 ;  /* 0x00000006140e7e2b */ /* 0x000fe2000800000e */
[----:B------:R-:W-:Y:S01]  /*0af0*/  UMOV UR6, 0xe4faecd5 ;  /* 0xe4faecd500067882 */ /* 0x000fe20000000000 */
[----:B------:R-:W-:-:S06]  /*0b00*/  UMOV UR7, 0x3f1745cd ;  /* 0x3f1745cd00077882 */ /* 0x000fcc0000000000 */
[----:B------:R-:W-:Y:S01]  /*0b10*/  DFMA R14, R20, R14, UR6 ;  /* 0x00000006140e7e2b */ /* 0x000fe2000800000e */
[----:B------:R-:W-:Y:S01]  /*0b20*/  UMOV UR6, 0x258a578b ;  /* 0x258a578b00067882 */ /* 0x000fe20000000000 */
[----:B------:R-:W-:-:S06]  /*0b30*/  UMOV UR7, 0x3f3c71c7 ;  /* 0x3f3c71c700077882 */ /* 0x000fcc0000000000 */
[----:B------:R-:W-:Y:S01]  /*0b40*/  DFMA R16, R20, R14, UR6 ;  /* 0x0000000614107e2b */ /* 0x000fe2000800000e */
[----:B------:R-:W-:Y:S01]  /*0b50*/  UMOV UR6, 0x9242b910 ;  /* 0x9242b91000067882 */ /* 0x000fe20000000000 */
[----:B------:R-:W-:Y:S01]  /*0b60*/  UMOV UR7, 0x3f624924 ;  /* 0x3f62492400077882 */ /* 0x000fe20000000000 */
[----:B------:R-:W-:-:S05]  /*0b70*/  DADD R14, R10, -R8 ;  /* 0x000000000a0e7229 */ /* 0x000fca0000000808 */
[----:B------:R-:W-:Y:S01]  /*0b80*/  DFMA R16, R20, R16, UR6 ;  /* 0x0000000614107e2b */ /* 0x000fe20008000010 */
[----:B------:R-:W-:Y:S01]  /*0b90*/  UMOV UR6, 0x99999dfb ;  /* 0x99999dfb00067882 */ /* 0x000fe20000000000 */
[----:B------:R-:W-:Y:S01]  /*0ba0*/  UMOV UR7, 0x3f899999 ;  /* 0x3f89999900077882 */ /* 0x000fe20000000000 */
[----:B------:R-:W-:-:S05]  /*0bb0*/  DADD R14, R14, R14 ;  /* 0x000000000e0e7229 */ /* 0x000fca000000000e */
[----:B------:R-:W-:Y:S01]  /*0bc0*/  DFMA R16, R20, R16, UR6 ;  /* 0x0000000614107e2b */ /* 0x000fe20008000010 */
[----:B------:R-:W-:Y:S01]  /*0bd0*/  UMOV UR6, 0x55555555 ;  /* 0x5555555500067882 */ /* 0x000fe20000000000 */
[----:B------:R-:W-:Y:S01]  /*0be0*/  UMOV UR7, 0x3fb55555 ;  /* 0x3fb5555500077882 */ /* 0x000fe20000000000 */
[----:B------:R-:W-:-:S05]  /*0bf0*/  DFMA R14, R10, -R8, R14 ;  /* 0x800000080a0e722b */ /* 0x000fca000000000e */
[----:B------:R-:W-:-:S03]  /*0c00*/  DFMA R10, R20, R16, UR6 ;  /* 0x00000006140a7e2b */ /* 0x000fc60008000010 */
[----:B------:R-:W-:Y:S02]  /*0c10*/  DMUL R12, R12, R14 ;  /* 0x0000000e0c0c7228 */ /* 0x000fe40000000000 */
[----:B------:R-:W-:-:S03]  /*0c20*/  DMUL R14, R8, R8 ;  /* 0x00000008080e7228 */ /* 0x000fc60000000000 */
[----:B------:R-:W-:Y:S01]  /*0c30*/  DADD R18, -R10, UR6 ;  /* 0x000000060a127e29 */ /* 0x000fe20008000100 */
[----:B------:R-:W-:Y:S01]  /*0c40*/  UMOV UR6, 0xb9e7b0 ;  /* 0x00b9e7b000067882 */ /* 0x000fe20000000000 */
[----:B------:R-:W-:-:S03]  /*0c50*/  UMOV UR7, 0x3c46a4cb ;  /* 0x3c46a4cb00077882 */ /* 0x000fc60000000000 */
[----:B------:R-:W-:-:S03]  /*0c60*/  DFMA R22, R8, R8, -R14 ;  /* 0x000000080816722b */ /* 0x000fc6000000080e */
[----:B------:R-:W-:Y:S02]  /*0c70*/  DFMA R16, R20, R16, R18 ;  /* 0x000000101410722b */ /* 0x000fe40000000012 */
[----:B------:R-:W-:Y:S01]  /*0c80*/  DMUL R18, R8, R14 ;  /* 0x0000000e08127228 */ /* 0x000fe20000000000 */
[----:B------:R-:W-:Y:S01]  /*0c90*/  IADD3 R21, PT, PT, R13, 0x100000, RZ ;  /* 0x001000000d157810 */ /* 0x000fe20007ffe0ff */
[----:B------:R-:W-:-:S04]  /*0ca0*/  IMAD.MOV.U32 R20, RZ, RZ, R12 ;  /* 0x000000ffff147224 */ /* 0x000fc800078e000c */
[----:B------:R-:W-:Y:S01]  /*0cb0*/  DADD R16, R16, -UR6 ;  /* 0x8000000610107e29 */ /* 0x000fe20008000000 */
[----:B------:R-:W-:Y:S01]  /*0cc0*/  UMOV UR6, 0x80000000 ;  /* 0x8000000000067882 */ /* 0x000fe20000000000 */
[C---:B------:R-:W-:Y:S01]  /*0cd0*/  DFMA R20, R8.reuse, R20, R22 ;  /* 0x000000140814722b */ /* 0x040fe20000000016 */
[----:B------:R-:W-:Y:S01]  /*0ce0*/  UMOV UR7, 0x43300000 ;  /* 0x4330000000077882 */ /* 0x000fe20000000000 */
[----:B------:R-:W-:-:S08]  /*0cf0*/  DFMA R22, R8, R14, -R18 ;  /* 0x0000000e0816722b */ /* 0x000fd00000000812 */
[----:B------:R-:W-:Y:S02]  /*0d00*/  DFMA R22, R12, R14, R22 ;  /* 0x0000000e0c16722b */ /* 0x000fe40000000016 */
[----:B------:R-:W-:-:S06]  /*0d10*/  DADD R14, R10, R16 ;  /* 0x000000000a0e7229 */ /* 0x000fcc0000000010 */
[----:B------:R-:W-:Y:S02]  /*0d20*/  DFMA R20, R8, R20, R22 ;  /* 0x000000140814722b */ /* 0x000fe40000000016 */
[----:B------:R-:W-:Y:S02]  /*0d30*/  DADD R22, R10, -R14 ;  /* 0x000000000a167229 */ /* 0x000fe4000000080e */
[----:B------:R-:W-:-:S06]  /*0d40*/  DMUL R10, R14, R18 ;  /* 0x000000120e0a7228 */ /* 0x000fcc0000000000 */
[----:B------:R-:W-:Y:S02]  /*0d50*/  DADD R22, R16, R22 ;  /* 0x0000000010167229 */ /* 0x000fe40000000016 */
[----:B------:R-:W-:-:S08]  /*0d60*/  DFMA R16, R14, R18, -R10 ;  /* 0x000000120e10722b */ /* 0x000fd0000000080a */
[----:B------:R-:W-:-:S08]  /*0d70*/  DFMA R16, R14, R20, R16 ;  /* 0x000000140e10722b */ /* 0x000fd00000000010 */
[----:B------:R-:W-:-:S08]  /*0d80*/  DFMA R22, R22, R18, R16 ;  /* 0x000000121616722b */ /* 0x000fd00000000010 */
[----:B------:R-:W-:-:S08]  /*0d90*/  DADD R16, R10, R22 ;  /* 0x000000000a107229 */ /* 0x000fd00000000016 */
[--C-:B------:R-:W-:Y:S02]  /*0da0*/  DADD R14, R8, R16.reuse ;  /* 0x00000000080e7229 */ /* 0x100fe40000000010 */
[----:B------:R-:W-:-:S06]  /*0db0*/  DADD R10, R10, -R16 ;  /* 0x000000000a0a7229 */ /* 0x000fcc0000000810 */
[----:B------:R-:W-:Y:S02]  /*0dc0*/  DADD R8, R8, -R14 ;  /* 0x0000000008087229 */ /* 0x000fe4000000080e */
[----:B------:R-:W-:-:S06]  /*0dd0*/  DADD R10, R22, R10 ;  /* 0x00000000160a7229 */ /* 0x000fcc000000000a */
[----:B------:R-:W-:-:S08]  /*0de0*/  DADD R8, R16, R8 ;  /* 0x0000000010087229 */ /* 0x000fd00000000008 */
[----:B------:R-:W-:-:S08]  /*0df0*/  DADD R8, R10, R8 ;  /* 0x000000000a087229 */ /* 0x000fd00000000008 */
[----:B------:R-:W-:Y:S01]  /*0e00*/  DADD R12, R12, R8 ;  /* 0x000000000c0c7229 */ /* 0x000fe20000000008 */
[----:B------:R-:W-:Y:S01]  /*0e10*/  HFMA2 R9, -RZ, RZ, 3.59375, 0 ;  /* 0x43300000ff097431 */ /* 0x000fe200000001ff */
[----:B------:R-:W-:-:S06]  /*0e20*/  LOP3.LUT R8, R6, 0x80000000, RZ, 0x3c, !PT ;  /* 0x8000000006087812 */ /* 0x000fcc00078e3cff */
[----:B------:R-:W-:Y:S02]  /*0e30*/  DADD R10, R14, R12 ;  /* 0x000000000e0a7229 */ /* 0x000fe4000000000c */
[----:B------:R-:W-:Y:S01]  /*0e40*/  DADD R8, R8, -UR6 ;  /* 0x8000000608087e29 */ /* 0x000fe20008000000 */
[----:B------:R-:W-:Y:S01]  /*0e50*/  UMOV UR6, 0xfefa39ef ;  /* 0xfefa39ef00067882 */ /* 0x000fe20000000000 */
[----:B------:R-:W-:-:S04]  /*0e60*/  UMOV UR7, 0x3fe62e42 ;  /* 0x3fe62e4200077882 */ /* 0x000fc80000000000 */
[--C-:B------:R-:W-:Y:S02]  /*0e70*/  DADD R14, R14, -R10.reuse ;  /* 0x000000000e0e7229 */ /* 0x100fe4000000080a */
[----:B------:R-:W-:-:S06]  /*0e80*/  DFMA R6, R8, UR6, R10 ;  /* 0x0000000608067c2b */ /* 0x000fcc000800000a */
[----:B------:R-:W-:Y:S02]  /*0e90*/  DADD R14, R12, R14 ;  /* 0x000000000c0e7229 */ /* 0x000fe4000000000e */
[----:B------:R-:W-:-:S08]  /*0ea0*/  DFMA R16, R8, -UR6, R6 ;  /* 0x8000000608107c2b */ /* 0x000fd00008000006 */
[----:B------:R-:W-:-:S08]  /*0eb0*/  DADD R16, -R10, R16 ;  /* 0x000000000a107229 */ /* 0x000fd00000000110 */
[----:B------:R-:W-:-:S08]  /*0ec0*/  DADD R14, R14, -R16 ;  /* 0x000000000e0e7229 */ /* 0x000fd00000000810 */
[----:B------:R-:W-:-:S08]  /*0ed0*/  DFMA R14, R8, UR8, R14 ;  /* 0x00000008080e7c2b */ /* 0x000fd0000800000e */
[----:B------:R-:W-:-:S08]  /*0ee0*/  DADD R8, R6, R14 ;  /* 0x0000000006087229 */ /* 0x000fd0000000000e */
[----:B------:R-:W-:Y:S02]  /*0ef0*/  DADD R10, R6, -R8 ;  /* 0x00000000060a7229 */ /* 0x000fe40000000808 */
[----:B------:R-:W-:-:S06]  /*0f00*/  DMUL R6, R8, 2 ;  /* 0x4000000008067828 */ /* 0x000fcc0000000000 */
[----:B------:R-:W-:Y:S02]  /*0f10*/  DADD R10, R14, R10 ;  /* 0x000000000e0a7229 */ /* 0x000fe4000000000a */
[----:B------:R-:W-:-:S08]  /*0f20*/  DFMA R12, R8, 2, -R6 ;  /* 0x40000000080c782b */ /* 0x000fd00000000806 */
[----:B------:R-:W-:Y:S01]  /*0f30*/  DFMA R12, R10, 2, R12 ;  /* 0x400000000a0c782b */ /* 0x000fe2000000000c */
[----:B------:R-:W-:Y:S02]  /*0f40*/  IMAD.MOV.U32 R10, RZ, RZ, 0x652b82fe ;  /* 0x652b82feff0a7424 */ /* 0x000fe400078e00ff */
[----:B------:R-:W-:-:S05]  /*0f50*/  IMAD.MOV.U32 R11, RZ, RZ, 0x3ff71547 ;  /* 0x3ff71547ff0b7424 */ /* 0x000fca00078e00ff */
[----:B------:R-:W-:-:S08]  /*0f60*/  DADD R8, R6, R12 ;  /* 0x0000000006087229 */ /* 0x000fd0000000000c */
[----:B------:R-:W-:Y:S02]  /*0f70*/  DFMA R10, R8, R10, 6.75539944105574400000e+15 ;  /* 0x43380000080a742b */ /* 0x000fe4000000000a */
[----:B------:R-:W-:Y:S01]  /*0f80*/  FSETP.GEU.AND P0, PT, |R9|, 4.1917929649353027344, PT ;  /* 0x4086232b0900780b */ /* 0x000fe20003f0e200 */
[----:B------:R-:W-:-:S05]  /*0f90*/  DADD R6, R6, -R8 ;  /* 0x0000000006067229 */ /* 0x000fca0000000808 */
[----:B------:R-:W-:-:S03]  /*0fa0*/  DADD R14, R10, -6.75539944105574400000e+15 ;  /* 0xc33800000a0e7429 */ /* 0x000fc60000000000 */
[----:B------:R-:W-:-:S05]  /*0fb0*/  DADD R12, R12, R6 ;  /* 0x000000000c0c7229 */ /* 0x000fca0000000006 */
[----:B------:R-:W-:Y:S01]  /*0fc0*/  DFMA R16, R14, -UR6, R8 ;  /* 0x800000060e107c2b */ /* 0x000fe20008000008 */
[----:B------:R-:W-:Y:S01]  /*0fd0*/  UMOV UR6, 0x3b39803f ;  /* 0x3b39803f00067882 */ /* 0x000fe20000000000 */
[----:B------:R-:W-:-:S06]  /*0fe0*/  UMOV UR7, 0x3c7abc9e ;  /* 0x3c7abc9e00077882 */ /* 0x000fcc0000000000 */
[----:B------:R-:W-:Y:S01]  /*0ff0*/  DFMA R14, R14, -UR6, R16 ;  /* 0x800000060e0e7c2b */ /* 0x000fe20008000010 */
[----:B------:R-:W-:Y:S01]  /*1000*/  UMOV UR6, 0x69ce2bdf ;  /* 0x69ce2bdf00067882 */ /* 0x000fe20000000000 */
[----:B------:R-:W-:Y:S01]  /*1010*/  IMAD.MOV.U32 R16, RZ, RZ, -0x35dec16 ;  /* 0xfca213eaff107424 */ /* 0x000fe200078e00ff */
[----:B------:R-:W-:Y:S01]  /*1020*/  MOV R17, 0x3e928af3 ;  /* 0x3e928af300117802 */ /* 0x000fe20000000f00 */
[----:B------:R-:W-:-:S05]  /*1030*/  UMOV UR7, 0x3e5ade15 ;  /* 0x3e5ade1500077882 */ /* 0x000fca0000000000 */
        /* <DEDUP_REMOVED lines=24> */
[----:B------:R-:W-:-:S08]  /*11c0*/  DFMA R16, R14, R16, UR6 ;  /* 0x000000060e107e2b */ /* 0x000fd00008000010 */
[----:B------:R-:W-:-:S08]  /*11d0*/  DFMA R16, R14, R16, 1 ;  /* 0x3ff000000e10742b */ /* 0x000fd00000000010 */
[----:B------:R-:W-:-:S10]  /*11e0*/  DFMA R14, R14, R16, 1 ;  /* 0x3ff000000e0e742b */ /* 0x000fd40000000010 */
[----:B------:R-:W-:Y:S02]  /*11f0*/  IMAD R7, R10, 0x100000, R15 ;  /* 0x001000000a077824 */ /* 0x000fe400078e020f */
[----:B------:R-:W-:Y:S01]  /*1200*/  IMAD.MOV.U32 R6, RZ, RZ, R14 ;  /* 0x000000ffff067224 */ /* 0x000fe200078e000e */
[----:B------:R-:W-:Y:S06]  /*1210*/  @!P0 BRA `(.L_x_98) ;  /* 0x0000000000308947 */ /* 0x000fec0003800000 */
[----:B------:R-:W-:Y:S01]  /*1220*/  FSETP.GEU.AND P1, PT, |R9|, 4.2275390625, PT ;  /* 0x408748000900780b */ /* 0x000fe20003f2e200 */
[C---:B------:R-:W-:Y:S02]  /*1230*/  DADD R16, R8.reuse, +INF ;  /* 0x7ff0000008107429 */ /* 0x040fe40000000000 */
[----:B------:R-:W-:-:S08]  /*1240*/  DSETP.GEU.AND P0, PT, R8, RZ, PT ;  /* 0x000000ff0800722a */ /* 0x000fd00003f0e000 */
[----:B------:R-:W-:Y:S02]  /*1250*/  FSEL R7, R17, RZ, P0 ;  /* 0x000000ff11077208 */ /* 0x000fe40000000000 */
[----:B------:R-:W-:-:S04]  /*1260*/  @!P1 LEA.HI R6, R10, R10, RZ, 0x1 ;  /* 0x0000000a0a069211 */ /* 0x000fc800078f08ff */
[----:B------:R-:W-:Y:S02]  /*1270*/  @!P1 SHF.R.S32.HI R9, RZ, 0x1, R6 ;  /* 0x00000001ff099819 */ /* 0x000fe40000011406 */
[----:B------:R-:W-:Y:S02]  /*1280*/  FSEL R6, R16, RZ, P0 ;  /* 0x000000ff10067208 */ /* 0x000fe40000000000 */
[----:B------:R-:W-:Y:S01]  /*1290*/  @!P1 IADD3 R8, PT, PT, R10, -R9, RZ ;  /* 0x800000090a089210 */ /* 0x000fe20007ffe0ff */
[----:B------:R-:W-:-:S03]  /*12a0*/  @!P1 IMAD R15, R9, 0x100000, R15 ;  /* 0x00100000090f9824 */ /* 0x000fc600078e020f */
[----:B------:R-:W-:Y:S01]  /*12b0*/  @!P1 LEA R9, R8, 0x3ff00000, 0x14 ;  /* 0x3ff0000008099811 */ /* 0x000fe200078ea0ff */
[----:B------:R-:W-:-:S06]  /*12c0*/  @!P1 IMAD.MOV.U32 R8, RZ, RZ, RZ ;  /* 0x000000ffff089224 */ /* 0x000fcc00078e00ff */
[----:B------:R-:W-:-:S11]  /*12d0*/  @!P1 DMUL R6, R14, R8 ;  /* 0x000000080e069228 */ /* 0x000fd60000000000 */
.L_x_98:
[----:B------:R-:W-:Y:S01]  /*12e0*/  DFMA R12, R12, R6, R6 ;  /* 0x000000060c0c722b */ /* 0x000fe20000000006 */
[----:B------:R-:W-:Y:S01]  /*12f0*/  MOV R8, R0 ;  /* 0x0000000000087202 */ /* 0x000fe20000000f00 */
[----:B------:R-:W-:Y:S01]  /*1300*/  DSETP.NEU.AND P0, PT, |R6|, +INF , PT ;  /* 0x7ff000000600742a */ /* 0x000fe20003f0d200 */
[----:B------:R-:W-:-:S07]  /*1310*/  IMAD.MOV.U32 R9, RZ, RZ, 0x0 ;  /* 0x00000000ff097424 */ /* 0x000fce00078e00ff */
[----:B------:R-:W-:Y:S02]  /*1320*/  FSEL R6, R6, R12, !P0 ;  /* 0x0000000c06067208 */ /* 0x000fe40004000000 */
[----:B------:R-:W-:Y:S01]  /*1330*/  FSEL R7, R7, R13, !P0 ;  /* 0x0000000d07077208 */ /* 0x000fe20004000000 */
[----:B------:R-:W-:Y:S06]  /*1340*/  RET.REL.NODEC R8 `(_Z10calc_distsPdS_S_i) ;  /* 0xffffffec082c7950 */ /* 0x000fec0003c3ffff */
.L_x_99:
        /* <DEDUP_REMOVED lines=11> */
.L_x_101:


//--------------------- .nv.global.init           --------------------------
	.section	.nv.global.init,"aw",@progbits
	.align	4
.nv.global.init:
	.type		mrg32k3aM1SubSeq,@object
	.size		mrg32k3aM1SubSeq,(mrg32k3aM2SubSeq - mrg32k3aM1SubSeq)
mrg32k3aM1SubSeq:
        /*0000*/ 	.byte	0x0b, 0xcc, 0xee, 0x04, 0x73, 0x29, 0x8b, 0x6f, 0xf6, 0x53, 0x03, 0xf6, 0x23, 0xf6, 0xea, 0xda
        /* <DEDUP_REMOVED lines=125> */
	.type		mrg32k3aM2SubSeq,@object
	.size		mrg32k3aM2SubSeq,(mrg32k3aM1 - mrg32k3aM2SubSeq)
mrg32k3aM2SubSeq:
        /* <DEDUP_REMOVED lines=126> */
	.type		mrg32k3aM1,@object
	.size		mrg32k3aM1,(mrg32k3aM1Seq - mrg32k3aM1)
mrg32k3aM1:
        /* <DEDUP_REMOVED lines=144> */
	.type		mrg32k3aM1Seq,@object
	.size		mrg32k3aM1Seq,(mrg32k3aM2 - mrg32k3aM1Seq)
mrg32k3aM1Seq:
        /* <DEDUP_REMOVED lines=144> */
	.type		mrg32k3aM2,@object
	.size		mrg32k3aM2,(mrg32k3aM2Seq - mrg32k3aM2)
mrg32k3aM2:
        /* <DEDUP_REMOVED lines=144> */
	.type		mrg32k3aM2Seq,@object
	.size		mrg32k3aM2Seq,(precalc_xorwow_matrix - mrg32k3aM2Seq)
mrg32k3aM2Seq:
        /* <DEDUP_REMOVED lines=144> */
	.type		precalc_xorwow_matrix,@object
	.size		precalc_xorwow_matrix,(precalc_xorwow_offset_matrix - precalc_xorwow_matrix)
precalc_xorwow_matrix:
        /* <DEDUP_REMOVED lines=6400> */
	.type		precalc_xorwow_offset_matrix,@object
	.size		precalc_xorwow_offset_matrix,($str - precalc_xorwow_offset_matrix)
precalc_xorwow_offset_matrix:
        /* <DEDUP_REMOVED lines=6400> */
	.type		$str,@object
	.size		$str,(.L_52 - $str)
$str:
        /*353c0*/ 	.byte	0x25, 0x64, 0x2c, 0x20, 0x00
.L_52:


//--------------------- .nv.shared.reserved.0     --------------------------
	.section	.nv.shared.reserved.0,"aw",@nobits
	.weak		__nv_reservedSMEM_offset_0_alias
	.size		__nv_reservedSMEM_offset_0_alias, 0, 64
	.other		__nv_reservedSMEM_offset_0_alias,@"STO_CUDA_RESERVED_SHARED STV_DEFAULT"
__nv_reservedSMEM_offset_0_alias:
	.zero		0
	.zero		64


//--------------------- .nv.global                --------------------------
	.section	.nv.global,"aw",@nobits
.nv.global:
	.type		_ZN34_INTERNAL_955b8b21_4_k_cu_66dce0976thrust24THRUST_300001_SM_1000_NS3seqE,@object
	.size		_ZN34_INTERNAL_955b8b21_4_k_cu_66dce0976thrust24THRUST_300001_SM_1000_NS3seqE,(_ZN34_INTERNAL_955b8b21_4_k_cu_66dce0974cuda3std3__48in_placeE - _ZN34_INTERNAL_955b8b21_4_k_cu_66dce0976thrust24THRUST_300001_SM_1000_NS3seqE)
_ZN34_INTERNAL_955b8b21_4_k_cu_66dce0976thrust24THRUST_300001_SM_1000_NS3seqE:
	.zero		1
	.type		_ZN34_INTERNAL_955b8b21_4_k_cu_66dce0974cuda3std3__48in_placeE,@object
	.size		_ZN34_INTERNAL_955b8b21_4_k_cu_66dce0974cuda3std3__48in_placeE,(_ZN34_INTERNAL_955b8b21_4_k_cu_66dce0974cuda3std6ranges3__45__cpo4sizeE - _ZN34_INTERNAL_955b8b21_4_k_cu_66dce0974cuda3std3__48in_placeE)
_ZN34_INTERNAL_955b8b21_4_k_cu_66dce0974cuda3std3__48in_placeE:
	.zero		1
	.type		_ZN34_INTERNAL_955b8b21_4_k_cu_66dce0974cuda3std6ranges3__45__cpo4sizeE,@object
	.size		_ZN34_INTERNAL_955b8b21_4_k_cu_66dce0974cuda3std6ranges3__45__cpo4sizeE,(_ZN34_INTERNAL_955b8b21_4_k_cu_66dce0976thrust24THRUST_300001_SM_1000_NS12placeholders2_3E - _ZN34_INTERNAL_955b8b21_4_k_cu_66dce0974cuda3std6ranges3__45__cpo4sizeE)
_ZN34_INTERNAL_955b8b21_4_k_cu_66dce0974cuda3std6ranges3__45__cpo4sizeE:
	.zero		1
	.type		_ZN34_INTERNAL_955b8b21_4_k_cu_66dce0976thrust24THRUST_300001_SM_1000_NS12placeholders2_3E,@object
	.size		_ZN34_INTERNAL_955b8b21_4_k_cu_66dce0976thrust24THRUST_300001_SM_1000_NS12placeholders2_3E,(_ZN34_INTERNAL_955b8b21_4_k_cu_66dce0974cuda3std3__45__cpo6cbeginE - _ZN34_INTERNAL_955b8b21_4_k_cu_66dce0976thrust24THRUST_300001_SM_1000_NS12placeholders2_3E)
_ZN34_INTERNAL_955b8b21_4_k_cu_66dce0976thrust24THRUST_300001_SM_1000_NS12placeholders2_3E:
	.zero		1
	.type		_ZN34_INTERNAL_955b8b21_4_k_cu_66dce0974cuda3std3__45__cpo6cbeginE,@object
	.size		_ZN34_INTERNAL_955b8b21_4_k_cu_66dce0974cuda3std3__45__cpo6cbeginE,(_ZN34_INTERNAL_955b8b21_4_k_cu_66dce0974cuda3std6ranges3__45__cpo6cbeginE - _ZN34_INTERNAL_955b8b21_4_k_cu_66dce0974cuda3std3__45__cpo6cbeginE)
_ZN34_INTERNAL_955b8b21_4_k_cu_66dce0974cuda3std3__45__cpo6cbeginE:
	.zero		1
	.type		_ZN34_INTERNAL_955b8b21_4_k_cu_66dce0974cuda3std6ranges3__45__cpo6cbeginE,@object
	.size		_ZN34_INTERNAL_955b8b21_4_k_cu_66dce0974cuda3std6ranges3__45__cpo6cbeginE,(_ZN34_INTERNAL_955b8b21_4_k_cu_66dce0976thrust24THRUST_300001_SM_1000_NS12placeholders2_7E - _ZN34_INTERNAL_955b8b21_4_k_cu_66dce0974cuda3std6ranges3__45__cpo6cbeginE)
_ZN34_INTERNAL_955b8b21_4_k_cu_66dce0974cuda3std6ranges3__45__cpo6cbeginE:
	.zero		1
	.type		_ZN34_INTERNAL_955b8b21_4_k_cu_66dce0976thrust24THRUST_300001_SM_1000_NS12placeholders2_7E,@object
	.size		_ZN34_INTERNAL_955b8b21_4_k_cu_66dce0976thrust24THRUST_300001_SM_1000_NS12placeholders2_7E,(_ZN34_INTERNAL_955b8b21_4_k_cu_66dce0974cuda3std3__45__cpo7crbeginE - _ZN34_INTERNAL_955b8b21_4_k_cu_66dce0976thrust24THRUST_300001_SM_1000_NS12placeholders2_7E)
_ZN34_INTERNAL_955b8b21_4_k_cu_66dce0976thrust24THRUST_300001_SM_1000_NS12placeholders2_7E:
	.zero		1
	.type		_ZN34_INTERNAL_955b8b21_4_k_cu_66dce0974cuda3std3__45__cpo7crbeginE,@object
	.size		_ZN34_INTERNAL_955b8b21_4_k_cu_66dce0974cuda3std3__45__cpo7crbeginE,(_ZN34_INTERNAL_955b8b21_4_k_cu_66dce0974cuda3std6ranges3__45__cpo4nextE - _ZN34_INTERNAL_955b8b21_4_k_cu_66dce0974cuda3std3__45__cpo7crbeginE)
_ZN34_INTERNAL_955b8b21_4_k_cu_66dce0974cuda3std3__45__cpo7crbeginE:
	.zero		1
	.type		_ZN34_INTERNAL_955b8b21_4_k_cu_66dce0974cuda3std6ranges3__45__cpo4nextE,@object
	.size		_ZN34_INTERNAL_955b8b21_4_k_cu_66dce0974cuda3std6ranges3__45__cpo4nextE,(_ZN34_INTERNAL_955b8b21_4_k_cu_66dce0974cuda3std6ranges3__45__cpo4swapE - _ZN34_INTERNAL_955b8b21_4_k_cu_66dce0974cuda3std6ranges3__45__cpo4nextE)
_ZN34_INTERNAL_955b8b21_4_k_cu_66dce0974cuda3std6ranges3__45__cpo4nextE:
	.zero		1
	.type		_ZN34_INTERNAL_955b8b21_4_k_cu_66dce0974cuda3std6ranges3__45__cpo4swapE,@object
	.size		_ZN34_INTERNAL_955b8b21_4_k_cu_66dce0974cuda3std6ranges3__45__cpo4swapE,(_ZN34_INTERNAL_955b8b21_4_k_cu_66dce0976thrust24THRUST_300001_SM_1000_NS8cuda_cub10par_nosyncE - _ZN34_INTERNAL_955b8b21_4_k_cu_66dce0974cuda3std6ranges3__45__cpo4swapE)
_ZN34_INTERNAL_955b8b21_4_k_cu_66dce0974cuda3std6ranges3__45__cpo4swapE:
	.zero		1
	.type		_ZN34_INTERNAL_955b8b21_4_k_cu_66dce0976thrust24THRUST_300001_SM_1000_NS8cuda_cub10par_nosyncE,@object
	.size		_ZN34_INTERNAL_955b8b21_4_k_cu_66dce0976thrust24THRUST_300001_SM_1000_NS8cuda_cub10par_nosyncE,(_ZN34_INTERNAL_955b8b21_4_k_cu_66dce0976thrust24THRUST_300001_SM_1000_NS12placeholders2_9E - _ZN34_INTERNAL_955b8b21_4_k_cu_66dce0976thrust24THRUST_300001_SM_1000_NS8cuda_cub10par_nosyncE)
_ZN34_INTERNAL_955b8b21_4_k_cu_66dce0976thrust24THRUST_300001_SM_1000_NS8cuda_cub10par_nosyncE:
	.zero		1
	.type		_ZN34_INTERNAL_955b8b21_4_k_cu_66dce0976thrust24THRUST_300001_SM_1000_NS12placeholders2_9E,@object
	.size		_ZN34_INTERNAL_955b8b21_4_k_cu_66dce0976thrust24THRUST_300001_SM_1000_NS12placeholders2_9E,(_ZN34_INTERNAL_955b8b21_4_k_cu_66dce0974cuda3std3__436_GLOBAL__N__955b8b21_4_k_cu_66dce0976ignoreE - _ZN34_INTERNAL_955b8b21_4_k_cu_66dce0976thrust24THRUST_300001_SM_1000_NS12placeholders2_9E)
_ZN34_INTERNAL_955b8b21_4_k_cu_66dce0976thrust24THRUST_300001_SM_1000_NS12placeholders2_9E:
	.zero		1
	.type		_ZN34_INTERNAL_955b8b21_4_k_cu_66dce0974cuda3std3__436_GLOBAL__N__955b8b21_4_k_cu_66dce0976ignoreE,@object
	.size		_ZN34_INTERNAL_955b8b21_4_k_cu_66dce0974cuda3std3__436_GLOBAL__N__955b8b21_4_k_cu_66dce0976ignoreE,(_ZN34_INTERNAL_955b8b21_4_k_cu_66dce0974cuda3std6ranges3__45__cpo4dataE - _ZN34_INTERNAL_955b8b21_4_k_cu_66dce0974cuda3std3__436_GLOBAL__N__955b8b21_4_k_cu_66dce0976ignoreE)
_ZN34_INTERNAL_955b8b21_4_k_cu_66dce0974cuda3std3__436_GLOBAL__N__955b8b21_4_k_cu_66dce0976ignoreE:
	.zero		1
	.type		_ZN34_INTERNAL_955b8b21_4_k_cu_66dce0974cuda3std6ranges3__45__cpo4dataE,@object
	.size		_ZN34_INTERNAL_955b8b21_4_k_cu_66dce0974cuda3std6ranges3__45__cpo4dataE,(_ZN34_INTERNAL_955b8b21_4_k_cu_66dce0976thrust24THRUST_300001_SM_1000_NS12placeholders2_1E - _ZN34_INTERNAL_955b8b21_4_k_cu_66dce0974cuda3std6ranges3__45__cpo4dataE)
_ZN34_INTERNAL_955b8b21_4_k_cu_66dce0974cuda3std6ranges3__45__cpo4dataE:
	.zero		1
	.type		_ZN34_INTERNAL_955b8b21_4_k_cu_66dce0976thrust24THRUST_300001_SM_1000_NS12placeholders2_1E,@object
	.size		_ZN34_INTERNAL_955b8b21_4_k_cu_66dce0976thrust24THRUST_300001_SM_1000_NS12placeholders2_1E,(_ZN34_INTERNAL_955b8b21_4_k_cu_66dce0974cuda3std3__45__cpo5beginE - _ZN34_INTERNAL_955b8b21_4_k_cu_66dce0976thrust24THRUST_300001_SM_1000_NS12placeholders2_1E)
_ZN34_INTERNAL_955b8b21_4_k_cu_66dce0976thrust24THRUST_300001_SM_1000_NS12placeholders2_1E:
	.zero		1
	.type		_ZN34_INTERNAL_955b8b21_4_k_cu_66dce0974cuda3std3__45__cpo5beginE,@object
	.size		_ZN34_INTERNAL_955b8b21_4_k_cu_66dce0974cuda3std3__45__cpo5beginE,(_ZN34_INTERNAL_955b8b21_4_k_cu_66dce0974cuda3std6ranges3__45__cpo5beginE - _ZN34_INTERNAL_955b8b21_4_k_cu_66dce0974cuda3std3__45__cpo5beginE)
_ZN34_INTERNAL_955b8b21_4_k_cu_66dce0974cuda3std3__45__cpo5beginE:
	.zero		1
	.type		_ZN34_INTERNAL_955b8b21_4_k_cu_66dce0974cuda3std6ranges3__45__cpo5beginE,@object
	.size		_ZN34_INTERNAL_955b8b21_4_k_cu_66dce0974cuda3std6ranges3__45__cpo5beginE,(_ZN34_INTERNAL_955b8b21_4_k_cu_66dce0976thrust24THRUST_300001_SM_1000_NS12placeholders2_5E - _ZN34_INTERNAL_955b8b21_4_k_cu_66dce0974cuda3std6ranges3__45__cpo5beginE)
_ZN34_INTERNAL_955b8b21_4_k_cu_66dce0974cuda3std6ranges3__45__cpo5beginE:
	.zero		1
	.type		_ZN34_INTERNAL_955b8b21_4_k_cu_66dce0976thrust24THRUST_300001_SM_1000_NS12placeholders2_5E,@object
	.size		_ZN34_INTERNAL_955b8b21_4_k_cu_66dce0976thrust24THRUST_300001_SM_1000_NS12placeholders2_5E,(_ZN34_INTERNAL_955b8b21_4_k_cu_66dce0974cuda3std3__45__cpo6rbeginE - _ZN34_INTERNAL_955b8b21_4_k_cu_66dce0976thrust24THRUST_300001_SM_1000_NS12placeholders2_5E)
_ZN34_INTERNAL_955b8b21_4_k_cu_66dce0976thrust24THRUST_300001_SM_1000_NS12placeholders2_5E:
	.zero		1
	.type		_ZN34_INTERNAL_955b8b21_4_k_cu_66dce0974cuda3std3__45__cpo6rbeginE,@object
	.size		_ZN34_INTERNAL_955b8b21_4_k_cu_66dce0974cuda3std3__45__cpo6rbeginE,(_ZN34_INTERNAL_955b8b21_4_k_cu_66dce0974cuda3std6ranges3__45__cpo7advanceE - _ZN34_INTERNAL_955b8b21_4_k_cu_66dce0974cuda3std3__45__cpo6rbeginE)
_ZN34_INTERNAL_955b8b21_4_k_cu_66dce0974cuda3std3__45__cpo6rbeginE:
	.zero		1
	.type		_ZN34_INTERNAL_955b8b21_4_k_cu_66dce0974cuda3std6ranges3__45__cpo7advanceE,@object
	.size		_ZN34_INTERNAL_955b8b21_4_k_cu_66dce0974cuda3std6ranges3__45__cpo7advanceE,(_ZN34_INTERNAL_955b8b21_4_k_cu_66dce0974cuda3std3__47nulloptE - _ZN34_INTERNAL_955b8b21_4_k_cu_66dce0974cuda3std6ranges3__45__cpo7advanceE)
_ZN34_INTERNAL_955b8b21_4_k_cu_66dce0974cuda3std6ranges3__45__cpo7advanceE:
	.zero		1
	.type		_ZN34_INTERNAL_955b8b21_4_k_cu_66dce0974cuda3std3__47nulloptE,@object
	.size		_ZN34_INTERNAL_955b8b21_4_k_cu_66dce0974cuda3std3__47nulloptE,(_ZN34_INTERNAL_955b8b21_4_k_cu_66dce0974cuda3std6ranges3__45__cpo8distanceE - _ZN34_INTERNAL_955b8b21_4_k_cu_66dce0974cuda3std3__47nulloptE)
_ZN34_INTERNAL_955b8b21_4_k_cu_66dce0974cuda3std3__47nulloptE:
	.zero		1
	.type		_ZN34_INTERNAL_955b8b21_4_k_cu_66dce0974cuda3std6ranges3__45__cpo8distanceE,@object
	.size		_ZN34_INTERNAL_955b8b21_4_k_cu_66dce0974cuda3std6ranges3__45__cpo8distanceE,(_ZN34_INTERNAL_955b8b21_4_k_cu_66dce0976thrust24THRUST_300001_SM_1000_NS12placeholders3_10E - _ZN34_INTERNAL_955b8b21_4_k_cu_66dce0974cuda3std6ranges3__45__cpo8distanceE)
_ZN34_INTERNAL_955b8b21_4_k_cu_66dce0974cuda3std6ranges3__45__cpo8distanceE:
	.zero		1
	.type		_ZN34_INTERNAL_955b8b21_4_k_cu_66dce0976thrust24THRUST_300001_SM_1000_NS12placeholders3_10E,@object
	.size		_ZN34_INTERNAL_955b8b21_4_k_cu_66dce0976thrust24THRUST_300001_SM_1000_NS12placeholders3_10E,(_ZN34_INTERNAL_955b8b21_4_k_cu_66dce0974cuda3std3__419piecewise_constructE - _ZN34_INTERNAL_955b8b21_4_k_cu_66dce0976thrust24THRUST_300001_SM_1000_NS12placeholders3_10E)
_ZN34_INTERNAL_955b8b21_4_k_cu_66dce0976thrust24THRUST_300001_SM_1000_NS12placeholders3_10E:
	.zero		1
	.type		_ZN34_INTERNAL_955b8b21_4_k_cu_66dce0974cuda3std3__419piecewise_constructE,@object
	.size		_ZN34_INTERNAL_955b8b21_4_k_cu_66dce0974cuda3std3__419piecewise_constructE,(_ZN34_INTERNAL_955b8b21_4_k_cu_66dce0974cuda3std6ranges3__45__cpo5cdataE - _ZN34_INTERNAL_955b8b21_4_k_cu_66dce0974cuda3std3__419piecewise_constructE)
_ZN34_INTERNAL_955b8b21_4_k_cu_66dce0974cuda3std3__419piecewise_constructE:
	.zero		1
	.type		_ZN34_INTERNAL_955b8b21_4_k_cu_66dce0974cuda3std6ranges3__45__cpo5cdataE,@object
	.size		_ZN34_INTERNAL_955b8b21_4_k_cu_66dce0974cuda3std6ranges3__45__cpo5cdataE,(_ZN34_INTERNAL_955b8b21_4_k_cu_66dce0976thrust24THRUST_300001_SM_1000_NS12placeholders2_2E - _ZN34_INTERNAL_955b8b21_4_k_cu_66dce0974cuda3std6ranges3__45__cpo5cdataE)
_ZN34_INTERNAL_955b8b21_4_k_cu_66dce0974cuda3std6ranges3__45__cpo5cdataE:
	.zero		1
	.type		_ZN34_INTERNAL_955b8b21_4_k_cu_66dce0976thrust24THRUST_300001_SM_1000_NS12placeholders2_2E,@object
	.size		_ZN34_INTERNAL_955b8b21_4_k_cu_66dce0976thrust24THRUST_300001_SM_1000_NS12placeholders2_2E,(_ZN34_INTERNAL_955b8b21_4_k_cu_66dce0974cuda3std3__45__cpo3endE - _ZN34_INTERNAL_955b8b21_4_k_cu_66dce0976thrust24THRUST_300001_SM_1000_NS12placeholders2_2E)
_ZN34_INTERNAL_955b8b21_4_k_cu_66dce0976thrust24THRUST_300001_SM_1000_NS12placeholders2_2E:
	.zero		1
	.type		_ZN34_INTERNAL_955b8b21_4_k_cu_66dce0974cuda3std3__45__cpo3endE,@object
	.size		_ZN34_INTERNAL_955b8b21_4_k_cu_66dce0974cuda3std3__45__cpo3endE,(_ZN34_INTERNAL_955b8b21_4_k_cu_66dce0974cuda3std6ranges3__45__cpo3endE - _ZN34_INTERNAL_955b8b21_4_k_cu_66dce0974cuda3std3__45__cpo3endE)
_ZN34_INTERNAL_955b8b21_4_k_cu_66dce0974cuda3std3__45__cpo3endE:
	.zero		1
	.type		_ZN34_INTERNAL_955b8b21_4_k_cu_66dce0974cuda3std6ranges3__45__cpo3endE,@object
	.size		_ZN34_INTERNAL_955b8b21_4_k_cu_66dce0974cuda3std6ranges3__45__cpo3endE,(_ZN34_INTERNAL_955b8b21_4_k_cu_66dce0976thrust24THRUST_300001_SM_1000_NS12placeholders2_6E - _ZN34_INTERNAL_955b8b21_4_k_cu_66dce0974cuda3std6ranges3__45__cpo3endE)
_ZN34_INTERNAL_955b8b21_4_k_cu_66dce0974cuda3std6ranges3__45__cpo3endE:
	.zero		1
	.type		_ZN34_INTERNAL_955b8b21_4_k_cu_66dce0976thrust24THRUST_300001_SM_1000_NS12placeholders2_6E,@object
	.size		_ZN34_INTERNAL_955b8b21_4_k_cu_66dce0976thrust24THRUST_300001_SM_1000_NS12placeholders2_6E,(_ZN34_INTERNAL_955b8b21_4_k_cu_66dce0974cuda3std3__45__cpo4rendE - _ZN34_INTERNAL_955b8b21_4_k_cu_66dce0976thrust24THRUST_300001_SM_1000_NS12placeholders2_6E)
_ZN34_INTERNAL_955b8b21_4_k_cu_66dce0976thrust24THRUST_300001_SM_1000_NS12placeholders2_6E:
	.zero		1
	.type		_ZN34_INTERNAL_955b8b21_4_k_cu_66dce0974cuda3std3__45__cpo4rendE,@object
	.size		_ZN34_INTERNAL_955b8b21_4_k_cu_66dce0974cuda3std3__45__cpo4rendE,(_ZN34_INTERNAL_955b8b21_4_k_cu_66dce0974cuda3std6ranges3__45__cpo9iter_swapE - _ZN34_INTERNAL_955b8b21_4_k_cu_66dce0974cuda3std3__45__cpo4rendE)
_ZN34_INTERNAL_955b8b21_4_k_cu_66dce0974cuda3std3__45__cpo4rendE:
	.zero		1
	.type		_ZN34_INTERNAL_955b8b21_4_k_cu_66dce0974cuda3std6ranges3__45__cpo9iter_swapE,@object
	.size		_ZN34_INTERNAL_955b8b21_4_k_cu_66dce0974cuda3std6ranges3__45__cpo9iter_swapE,(_ZN34_INTERNAL_955b8b21_4_k_cu_66dce0974cuda3std3__48unexpectE - _ZN34_INTERNAL_955b8b21_4_k_cu_66dce0974cuda3std6ranges3__45__cpo9iter_swapE)
_ZN34_INTERNAL_955b8b21_4_k_cu_66dce0974cuda3std6ranges3__45__cpo9iter_swapE:
	.zero		1
	.type		_ZN34_INTERNAL_955b8b21_4_k_cu_66dce0974cuda3std3__48unexpectE,@object
	.size		_ZN34_INTERNAL_955b8b21_4_k_cu_66dce0974cuda3std3__48unexpectE,(_ZN34_INTERNAL_955b8b21_4_k_cu_66dce0976thrust24THRUST_300001_SM_1000_NS8cuda_cub3parE - _ZN34_INTERNAL_955b8b21_4_k_cu_66dce0974cuda3std3__48unexpectE)
_ZN34_INTERNAL_955b8b21_4_k_cu_66dce0974cuda3std3__48unexpectE:
	.zero		1
	.type		_ZN34_INTERNAL_955b8b21_4_k_cu_66dce0976thrust24THRUST_300001_SM_1000_NS8cuda_cub3parE,@object
	.size		_ZN34_INTERNAL_955b8b21_4_k_cu_66dce0976thrust24THRUST_300001_SM_1000_NS8cuda_cub3parE,(_ZN34_INTERNAL_955b8b21_4_k_cu_66dce0976thrust24THRUST_300001_SM_1000_NS12placeholders2_4E - _ZN34_INTERNAL_955b8b21_4_k_cu_66dce0976thrust24THRUST_300001_SM_1000_NS8cuda_cub3parE)
_ZN34_INTERNAL_955b8b21_4_k_cu_66dce0976thrust24THRUST_300001_SM_1000_NS8cuda_cub3parE:
	.zero		1
	.type		_ZN34_INTERNAL_955b8b21_4_k_cu_66dce0976thrust24THRUST_300001_SM_1000_NS12placeholders2_4E,@object
	.size		_ZN34_INTERNAL_955b8b21_4_k_cu_66dce0976thrust24THRUST_300001_SM_1000_NS12placeholders2_4E,(_ZN34_INTERNAL_955b8b21_4_k_cu_66dce0974cuda3std3__45__cpo4cendE - _ZN34_INTERNAL_955b8b21_4_k_cu_66dce0976thrust24THRUST_300001_SM_1000_NS12placeholders2_4E)
_ZN34_INTERNAL_955b8b21_4_k_cu_66dce0976thrust24THRUST_300001_SM_1000_NS12placeholders2_4E:
	.zero		1
	.type		_ZN34_INTERNAL_955b8b21_4_k_cu_66dce0974cuda3std3__45__cpo4cendE,@object
	.size		_ZN34_INTERNAL_955b8b21_4_k_cu_66dce0974cuda3std3__45__cpo4cendE,(_ZN34_INTERNAL_955b8b21_4_k_cu_66dce0974cuda3std6ranges3__45__cpo4cendE - _ZN34_INTERNAL_955b8b21_4_k_cu_66dce0974cuda3std3__45__cpo4cendE)
_ZN34_INTERNAL_955b8b21_4_k_cu_66dce0974cuda3std3__45__cpo4cendE:
	.zero		1
	.type		_ZN34_INTERNAL_955b8b21_4_k_cu_66dce0974cuda3std6ranges3__45__cpo4cendE,@object
	.size		_ZN34_INTERNAL_955b8b21_4_k_cu_66dce0974cuda3std6ranges3__45__cpo4cendE,(_ZN34_INTERNAL_955b8b21_4_k_cu_66dce0974cuda3std3__420unreachable_sentinelE - _ZN34_INTERNAL_955b8b21_4_k_cu_66dce0974cuda3std6ranges3__45__cpo4cendE)
_ZN34_INTERNAL_955b8b21_4_k_cu_66dce0974cuda3std6ranges3__45__cpo4cendE:
	.zero		1
	.type		_ZN34_INTERNAL_955b8b21_4_k_cu_66dce0974cuda3std3__420unreachable_sentinelE,@object
	.size		_ZN34_INTERNAL_955b8b21_4_k_cu_66dce0974cuda3std3__420unreachable_sentinelE,(_ZN34_INTERNAL_955b8b21_4_k_cu_66dce0974cuda3std6ranges3__45__cpo5ssizeE - _ZN34_INTERNAL_955b8b21_4_k_cu_66dce0974cuda3std3__420unreachable_sentinelE)
_ZN34_INTERNAL_955b8b21_4_k_cu_66dce0974cuda3std3__420unreachable_sentinelE:
	.zero		1
	.type		_ZN34_INTERNAL_955b8b21_4_k_cu_66dce0974cuda3std6ranges3__45__cpo5ssizeE,@object
	.size		_ZN34_INTERNAL_955b8b21_4_k_cu_66dce0974cuda3std6ranges3__45__cpo5ssizeE,(_ZN34_INTERNAL_955b8b21_4_k_cu_66dce0976thrust24THRUST_300001_SM_1000_NS12placeholders2_8E - _ZN34_INTERNAL_955b8b21_4_k_cu_66dce0974cuda3std6ranges3__45__cpo5ssizeE)
_ZN34_INTERNAL_955b8b21_4_k_cu_66dce0974cuda3std6ranges3__45__cpo5ssizeE:
	.zero		1
	.type		_ZN34_INTERNAL_955b8b21_4_k_cu_66dce0976thrust24THRUST_300001_SM_1000_NS12placeholders2_8E,@object
	.size		_ZN34_INTERNAL_955b8b21_4_k_cu_66dce0976thrust24THRUST_300001_SM_1000_NS12placeholders2_8E,(_ZN34_INTERNAL_955b8b21_4_k_cu_66dce0974cuda3std3__45__cpo5crendE - _ZN34_INTERNAL_955b8b21_4_k_cu_66dce0976thrust24THRUST_300001_SM_1000_NS12placeholders2_8E)
_ZN34_INTERNAL_955b8b21_4_k_cu_66dce0976thrust24THRUST_300001_SM_1000_NS12placeholders2_8E:
	.zero		1
	.type		_ZN34_INTERNAL_955b8b21_4_k_cu_66dce0974cuda3std3__45__cpo5crendE,@object
	.size		_ZN34_INTERNAL_955b8b21_4_k_cu_66dce0974cuda3std3__45__cpo5crendE,(_ZN34_INTERNAL_955b8b21_4_k_cu_66dce0974cuda3std6ranges3__45__cpo4prevE - _ZN34_INTERNAL_955b8b21_4_k_cu_66dce0974cuda3std3__45__cpo5crendE)
_ZN34_INTERNAL_955b8b21_4_k_cu_66dce0974cuda3std3__45__cpo5crendE:
	.zero		1
	.type		_ZN34_INTERNAL_955b8b21_4_k_cu_66dce0974cuda3std6ranges3__45__cpo4prevE,@object
	.size		_ZN34_INTERNAL_955b8b21_4_k_cu_66dce0974cuda3std6ranges3__45__cpo4prevE,(_ZN34_INTERNAL_955b8b21_4_k_cu_66dce0974cuda3std6ranges3__45__cpo9iter_moveE - _ZN34_INTERNAL_955b8b21_4_k_cu_66dce0974cuda3std6ranges3__45__cpo4prevE)
_ZN34_INTERNAL_955b8b21_4_k_cu_66dce0974cuda3std6ranges3__45__cpo4prevE:
	.zero		1
	.type		_ZN34_INTERNAL_955b8b21_4_k_cu_66dce0974cuda3std6ranges3__45__cpo9iter_moveE,@object
	.size		_ZN34_INTERNAL_955b8b21_4_k_cu_66dce0974cuda3std6ranges3__45__cpo9iter_moveE,(_ZN34_INTERNAL_955b8b21_4_k_cu_66dce0976thrust24THRUST_300001_SM_1000_NS6system6detail10sequential3seqE - _ZN34_INTERNAL_955b8b21_4_k_cu_66dce0974cuda3std6ranges3__45__cpo9iter_moveE)
_ZN34_INTERNAL_955b8b21_4_k_cu_66dce0974cuda3std6ranges3__45__cpo9iter_moveE:
	.zero		1
	.type		_ZN34_INTERNAL_955b8b21_4_k_cu_66dce0976thrust24THRUST_300001_SM_1000_NS6system6detail10sequential3seqE,@object
	.size		_ZN34_INTERNAL_955b8b21_4_k_cu_66dce0976thrust24THRUST_300001_SM_1000_NS6system6detail10sequential3seqE,(.L_40 - _ZN34_INTERNAL_955b8b21_4_k_cu_66dce0976thrust24THRUST_300001_SM_1000_NS6system6detail10sequential3seqE)
_ZN34_INTERNAL_955b8b21_4_k_cu_66dce0976thrust24THRUST_300001_SM_1000_NS6system6detail10sequential3seqE:
	.zero		1
.L_40:


//--------------------- .nv.constant0._ZN3cub18CUB_300001_SM_10006detail9transform16transform_kernelINS2_10policy_hubILb1EN4cuda3std3__45tupleIJN6thrust24THRUST_300001_SM_1000_NS7pointerIdNSA_8cuda_cub3tagENSA_11use_defaultESE_EEEEEE10policy1000ElNS7_10__identityENSA_10device_ptrIiEEJPdEEEvT0_iT1_T2_DpNS2_10kernel_argIT3_EE --------------------------
	.section	.nv.constant0._ZN3cub18CUB_300001_SM_10006detail9transform16transform_kernelINS2_10policy_hubILb1EN4cuda3std3__45tupleIJN6thrust24THRUST_300001_SM_1000_NS7pointerIdNSA_8cuda_cub3tagENSA_11use_defaultESE_EEEEEE10policy1000ElNS7_10__identityENSA_10device_ptrIiEEJPdEEEvT0_iT1_T2_DpNS2_10kernel_argIT3_EE,"a",@progbits
	.sectionflags	@""
	.align	4
.nv.constant0._ZN3cub18CUB_300001_SM_10006detail9transform16transform_kernelINS2_10policy_hubILb1EN4cuda3std3__45tupleIJN6thrust24THRUST_300001_SM_1000_NS7pointerIdNSA_8cuda_cub3tagENSA_11use_defaultESE_EEEEEE10policy1000ElNS7_10__identityENSA_10device_ptrIiEEJPdEEEvT0_iT1_T2_DpNS2_10kernel_argIT3_EE:
	.zero		936


//--------------------- .nv.constant0._ZN3cub18CUB_300001_SM_10006detail9transform16transform_kernelINS2_10policy_hubILb1EN4cuda3std3__45tupleIJN6thrust24THRUST_300001_SM_1000_NS7pointerIdNSA_8cuda_cub3tagENSA_11use_defaultESE_EEEEEE10policy1000EiNS7_10__identityENSA_10device_ptrIiEEJPdEEEvT0_iT1_T2_DpNS2_10kernel_argIT3_EE --------------------------
	.section	.nv.constant0._ZN3cub18CUB_300001_SM_10006detail9transform16transform_kernelINS2_10policy_hubILb1EN4cuda3std3__45tupleIJN6thrust24THRUST_300001_SM_1000_NS7pointerIdNSA_8cuda_cub3tagENSA_11use_defaultESE_EEEEEE10policy1000EiNS7_10__identityENSA_10device_ptrIiEEJPdEEEvT0_iT1_T2_DpNS2_10kernel_argIT3_EE,"a",@progbits
	.sectionflags	@""
	.align	4
.nv.constant0._ZN3cub18CUB_300001_SM_10006detail9transform16transform_kernelINS2_10policy_hubILb1EN4cuda3std3__45tupleIJN6thrust24THRUST_300001_SM_1000_NS7pointerIdNSA_8cuda_cub3tagENSA_11use_defaultESE_EEEEEE10policy1000EiNS7_10__identityENSA_10device_ptrIiEEJPdEEEvT0_iT1_T2_DpNS2_10kernel_argIT3_EE:
	.zero		936


//--------------------- .nv.constant0._ZN3cub18CUB_300001_SM_10006detail11EmptyKernelIvEEvv --------------------------
	.section	.nv.constant0._ZN3cub18CUB_300001_SM_10006detail11EmptyKernelIvEEvv,"a",@progbits
	.sectionflags	@""
	.align	4
.nv.constant0._ZN3cub18CUB_300001_SM_10006detail11EmptyKernelIvEEvv:
	.zero		896


//--------------------- .nv.constant0._Z10shuff_vecsPdS_Pii --------------------------
	.section	.nv.constant0._Z10shuff_vecsPdS_Pii,"a",@progbits
	.sectionflags	@""
	.align	4
.nv.constant0._Z10shuff_vecsPdS_Pii:
	.zero		924


//--------------------- .nv.constant0._Z10calc_distsPdS_S_i --------------------------
	.section	.nv.constant0._Z10calc_distsPdS_S_i,"a",@progbits
	.sectionflags	@""
	.align	4
.nv.constant0._Z10calc_distsPdS_S_i:
	.zero		924


//--------------------- SYMBOLS --------------------------

	.type		.nv.reservedSmem.offset0,@object
	.size		.nv.reservedSmem.offset0,0x4
	.type		vprintf,@function
